//
// Generated by NVIDIA NVVM Compiler
//
// Compiler Build ID: CL-36424714
// Cuda compilation tools, release 13.0, V13.0.88
// Based on NVVM 20.0.0
//

.version 9.0
.target sm_100
.address_size 64

	// .globl	hwc_uint8_to_nchw_float32_kernel

.visible .entry hwc_uint8_to_nchw_float32_kernel(
	.param .u64 .ptr .align 1 hwc_uint8_to_nchw_float32_kernel_param_0,
	.param .u64 .ptr .align 1 hwc_uint8_to_nchw_float32_kernel_param_1,
	.param .u32 hwc_uint8_to_nchw_float32_kernel_param_2,
	.param .u32 hwc_uint8_to_nchw_float32_kernel_param_3,
	.param .u32 hwc_uint8_to_nchw_float32_kernel_param_4
)
{
	.reg .pred 	%p<4>;
	.reg .b16 	%rs<7>;
	.reg .b32 	%r<18>;
	.reg .b32 	%f<7>;
	.reg .b64 	%rd<14>;

	ld.param.u64 	%rd1, [hwc_uint8_to_nchw_float32_kernel_param_0];
	ld.param.u64 	%rd2, [hwc_uint8_to_nchw_float32_kernel_param_1];
	ld.param.u32 	%r6, [hwc_uint8_to_nchw_float32_kernel_param_2];
	ld.param.u32 	%r4, [hwc_uint8_to_nchw_float32_kernel_param_3];
	ld.param.u32 	%r5, [hwc_uint8_to_nchw_float32_kernel_param_4];
	mov.u32 	%r7, %ctaid.x;
	mov.u32 	%r8, %ntid.x;
	mov.u32 	%r9, %tid.x;
	mad.lo.s32 	%r1, %r7, %r8, %r9;
	mov.u32 	%r10, %ctaid.y;
	mov.u32 	%r11, %ntid.y;
	mov.u32 	%r12, %tid.y;
	mad.lo.s32 	%r13, %r10, %r11, %r12;
	setp.ge.s32 	%p1, %r1, %r4;
	setp.ge.s32 	%p2, %r13, %r6;
	or.pred  	%p3, %p1, %p2;
	@%p3 bra 	$L__BB0_2;
	cvta.to.global.u64 	%rd3, %rd1;
	cvta.to.global.u64 	%rd4, %rd2;
	mul.lo.s32 	%r14, %r5, %r13;
	cvt.s64.s32 	%rd5, %r14;
	mul.lo.s32 	%r15, %r1, 3;
	cvt.s64.s32 	%rd6, %r15;
	add.s64 	%rd7, %rd5, %rd6;
	add.s64 	%rd8, %rd3, %rd7;
	ld.global.nc.u8 	%rs1, [%rd8];
	cvt.u16.u8 	%rs2, %rs1;
	ld.global.nc.u8 	%rs3, [%rd8+1];
	cvt.u16.u8 	%rs4, %rs3;
	ld.global.nc.u8 	%rs5, [%rd8+2];
	cvt.u16.u8 	%rs6, %rs5;
	mul.lo.s32 	%r16, %r4, %r6;
	cvt.rn.f32.u16 	%f1, %rs2;
	div.rn.f32 	%f2, %f1, 0f437F0000;
	mad.lo.s32 	%r17, %r4, %r13, %r1;
	mul.wide.s32 	%rd9, %r17, 4;
	add.s64 	%rd10, %rd4, %rd9;
	st.global.f32 	[%rd10], %f2;
	cvt.rn.f32.u16 	%f3, %rs4;
	div.rn.f32 	%f4, %f3, 0f437F0000;
	mul.wide.s32 	%rd11, %r16, 4;
	add.s64 	%rd12, %rd10, %rd11;
	st.global.f32 	[%rd12], %f4;
	cvt.rn.f32.u16 	%f5, %rs6;
	div.rn.f32 	%f6, %f5, 0f437F0000;
	add.s64 	%rd13, %rd12, %rd11;
	st.global.f32 	[%rd13], %f6;
$L__BB0_2:
	ret;

}
	// .globl	nchw_float32_to_hwc_uint8_kernel
.visible .entry nchw_float32_to_hwc_uint8_kernel(
	.param .u64 .ptr .align 1 nchw_float32_to_hwc_uint8_kernel_param_0,
	.param .u64 .ptr .align 1 nchw_float32_to_hwc_uint8_kernel_param_1,
	.param .u32 nchw_float32_to_hwc_uint8_kernel_param_2,
	.param .u32 nchw_float32_to_hwc_uint8_kernel_param_3,
	.param .u32 nchw_float32_to_hwc_uint8_kernel_param_4
)
{
	.reg .pred 	%p<4>;
	.reg .b32 	%r<21>;
	.reg .b32 	%f<13>;
	.reg .b64 	%rd<14>;

	ld.param.u64 	%rd1, [nchw_float32_to_hwc_uint8_kernel_param_0];
	ld.param.u64 	%rd2, [nchw_float32_to_hwc_uint8_kernel_param_1];
	ld.param.u32 	%r6, [nchw_float32_to_hwc_uint8_kernel_param_2];
	ld.param.u32 	%r4, [nchw_float32_to_hwc_uint8_kernel_param_3];
	ld.param.u32 	%r5, [nchw_float32_to_hwc_uint8_kernel_param_4];
	mov.u32 	%r7, %ctaid.x;
	mov.u32 	%r8, %ntid.x;
	mov.u32 	%r9, %tid.x;
	mad.lo.s32 	%r1, %r7, %r8, %r9;
	mov.u32 	%r10, %ctaid.y;
	mov.u32 	%r11, %ntid.y;
	mov.u32 	%r12, %tid.y;
	mad.lo.s32 	%r13, %r10, %r11, %r12;
	setp.ge.s32 	%p1, %r1, %r4;
	setp.ge.s32 	%p2, %r13, %r6;
	or.pred  	%p3, %p1, %p2;
	@%p3 bra 	$L__BB1_2;
	cvta.to.global.u64 	%rd3, %rd1;
	cvta.to.global.u64 	%rd4, %rd2;
	mul.lo.s32 	%r14, %r4, %r6;
	mad.lo.s32 	%r15, %r4, %r13, %r1;
	mul.wide.s32 	%rd5, %r15, 4;
	add.s64 	%rd6, %rd3, %rd5;
	ld.global.nc.f32 	%f1, [%rd6];
	mul.wide.s32 	%rd7, %r14, 4;
	add.s64 	%rd8, %rd6, %rd7;
	ld.global.nc.f32 	%f2, [%rd8];
	add.s64 	%rd9, %rd8, %rd7;
	ld.global.nc.f32 	%f3, [%rd9];
	mul.f32 	%f4, %f1, 0f437F0000;
	max.f32 	%f5, %f4, 0f00000000;
	min.f32 	%f6, %f5, 0f437F0000;
	mul.f32 	%f7, %f2, 0f437F0000;
	max.f32 	%f8, %f7, 0f00000000;
	min.f32 	%f9, %f8, 0f437F0000;
	mul.f32 	%f10, %f3, 0f437F0000;
	max.f32 	%f11, %f10, 0f00000000;
	min.f32 	%f12, %f11, 0f437F0000;
	mul.lo.s32 	%r16, %r5, %r13;
	cvt.s64.s32 	%rd10, %r16;
	cvt.rzi.u32.f32 	%r17, %f6;
	mul.lo.s32 	%r18, %r1, 3;
	cvt.s64.s32 	%rd11, %r18;
	add.s64 	%rd12, %rd10, %rd11;
	add.s64 	%rd13, %rd4, %rd12;
	st.global.u8 	[%rd13], %r17;
	cvt.rzi.u32.f32 	%r19, %f9;
	st.global.u8 	[%rd13+1], %r19;
	cvt.rzi.u32.f32 	%r20, %f12;
	st.global.u8 	[%rd13+2], %r20;
$L__BB1_2:
	ret;

}
	// .globl	hwc4_uint8_to_nchw_float32_kernel
.visible .entry hwc4_uint8_to_nchw_float32_kernel(
	.param .u64 .ptr .align 1 hwc4_uint8_to_nchw_float32_kernel_param_0,
	.param .u64 .ptr .align 1 hwc4_uint8_to_nchw_float32_kernel_param_1,
	.param .u32 hwc4_uint8_to_nchw_float32_kernel_param_2,
	.param .u32 hwc4_uint8_to_nchw_float32_kernel_param_3,
	.param .u32 hwc4_uint8_to_nchw_float32_kernel_param_4,
	.param .u32 hwc4_uint8_to_nchw_float32_kernel_param_5,
	.param .u32 hwc4_uint8_to_nchw_float32_kernel_param_6,
	.param .u32 hwc4_uint8_to_nchw_float32_kernel_param_7
)
{
	.reg .pred 	%p<4>;
	.reg .b16 	%rs<7>;
	.reg .b32 	%r<24>;
	.reg .b32 	%f<7>;
	.reg .b64 	%rd<18>;

	ld.param.u64 	%rd1, [hwc4_uint8_to_nchw_float32_kernel_param_0];
	ld.param.u64 	%rd2, [hwc4_uint8_to_nchw_float32_kernel_param_1];
	ld.param.u32 	%r9, [hwc4_uint8_to_nchw_float32_kernel_param_2];
	ld.param.u32 	%r4, [hwc4_uint8_to_nchw_float32_kernel_param_3];
	ld.param.u32 	%r5, [hwc4_uint8_to_nchw_float32_kernel_param_4];
	ld.param.u32 	%r6, [hwc4_uint8_to_nchw_float32_kernel_param_5];
	ld.param.u32 	%r7, [hwc4_uint8_to_nchw_float32_kernel_param_6];
	ld.param.u32 	%r8, [hwc4_uint8_to_nchw_float32_kernel_param_7];
	mov.u32 	%r10, %ctaid.x;
	mov.u32 	%r11, %ntid.x;
	mov.u32 	%r12, %tid.x;
	mad.lo.s32 	%r1, %r10, %r11, %r12;
	mov.u32 	%r13, %ctaid.y;
	mov.u32 	%r14, %ntid.y;
	mov.u32 	%r15, %tid.y;
	mad.lo.s32 	%r16, %r13, %r14, %r15;
	setp.ge.s32 	%p1, %r1, %r4;
	setp.ge.s32 	%p2, %r16, %r9;
	or.pred  	%p3, %p1, %p2;
	@%p3 bra 	$L__BB2_2;
	cvta.to.global.u64 	%rd3, %rd1;
	cvta.to.global.u64 	%rd4, %rd2;
	mul.lo.s32 	%r17, %r5, %r16;
	cvt.s64.s32 	%rd5, %r17;
	add.s64 	%rd6, %rd3, %rd5;
	shl.b32 	%r18, %r1, 2;
	add.s32 	%r19, %r18, %r6;
	cvt.s64.s32 	%rd7, %r19;
	add.s64 	%rd8, %rd6, %rd7;
	ld.global.nc.u8 	%rs1, [%rd8];
	cvt.u16.u8 	%rs2, %rs1;
	add.s32 	%r20, %r18, %r7;
	cvt.s64.s32 	%rd9, %r20;
	add.s64 	%rd10, %rd6, %rd9;
	ld.global.nc.u8 	%rs3, [%rd10];
	cvt.u16.u8 	%rs4, %rs3;
	add.s32 	%r21, %r18, %r8;
	cvt.s64.s32 	%rd11, %r21;
	add.s64 	%rd12, %rd6, %rd11;
	ld.global.nc.u8 	%rs5, [%rd12];
	cvt.u16.u8 	%rs6, %rs5;
	mul.lo.s32 	%r22, %r4, %r9;
	cvt.rn.f32.u16 	%f1, %rs2;
	div.rn.f32 	%f2, %f1, 0f437F0000;
	mad.lo.s32 	%r23, %r4, %r16, %r1;
	mul.wide.s32 	%rd13, %r23, 4;
	add.s64 	%rd14, %rd4, %rd13;
	st.global.f32 	[%rd14], %f2;
	cvt.rn.f32.u16 	%f3, %rs4;
	div.rn.f32 	%f4, %f3, 0f437F0000;
	mul.wide.s32 	%rd15, %r22, 4;
	add.s64 	%rd16, %rd14, %rd15;
	st.global.f32 	[%rd16], %f4;
	cvt.rn.f32.u16 	%f5, %rs6;
	div.rn.f32 	%f6, %f5, 0f437F0000;
	add.s64 	%rd17, %rd16, %rd15;
	st.global.f32 	[%rd17], %f6;
$L__BB2_2:
	ret;

}
	// .globl	nchw_float32_to_hwc4_uint8_kernel
.visible .entry nchw_float32_to_hwc4_uint8_kernel(
	.param .u64 .ptr .align 1 nchw_float32_to_hwc4_uint8_kernel_param_0,
	.param .u64 .ptr .align 1 nchw_float32_to_hwc4_uint8_kernel_param_1,
	.param .u32 nchw_float32_to_hwc4_uint8_kernel_param_2,
	.param .u32 nchw_float32_to_hwc4_uint8_kernel_param_3,
	.param .u32 nchw_float32_to_hwc4_uint8_kernel_param_4,
	.param .u32 nchw_float32_to_hwc4_uint8_kernel_param_5,
	.param .u32 nchw_float32_to_hwc4_uint8_kernel_param_6,
	.param .u32 nchw_float32_to_hwc4_uint8_kernel_param_7,
	.param .u32 nchw_float32_to_hwc4_uint8_kernel_param_8
)
{
	.reg .pred 	%p<4>;
	.reg .b16 	%rs<2>;
	.reg .b32 	%r<29>;
	.reg .b32 	%f<13>;
	.reg .b64 	%rd<20>;

	ld.param.u64 	%rd1, [nchw_float32_to_hwc4_uint8_kernel_param_0];
	ld.param.u64 	%rd2, [nchw_float32_to_hwc4_uint8_kernel_param_1];
	ld.param.u32 	%r10, [nchw_float32_to_hwc4_uint8_kernel_param_2];
	ld.param.u32 	%r4, [nchw_float32_to_hwc4_uint8_kernel_param_3];
	ld.param.u32 	%r5, [nchw_float32_to_hwc4_uint8_kernel_param_4];
	ld.param.u32 	%r6, [nchw_float32_to_hwc4_uint8_kernel_param_5];
	ld.param.u32 	%r7, [nchw_float32_to_hwc4_uint8_kernel_param_6];
	ld.param.u32 	%r8, [nchw_float32_to_hwc4_uint8_kernel_param_7];
	ld.param.u32 	%r9, [nchw_float32_to_hwc4_uint8_kernel_param_8];
	mov.u32 	%r11, %ctaid.x;
	mov.u32 	%r12, %ntid.x;
	mov.u32 	%r13, %tid.x;
	mad.lo.s32 	%r1, %r11, %r12, %r13;
	mov.u32 	%r14, %ctaid.y;
	mov.u32 	%r15, %ntid.y;
	mov.u32 	%r16, %tid.y;
	mad.lo.s32 	%r17, %r14, %r15, %r16;
	setp.ge.s32 	%p1, %r1, %r4;
	setp.ge.s32 	%p2, %r17, %r10;
	or.pred  	%p3, %p1, %p2;
	@%p3 bra 	$L__BB3_2;
	cvta.to.global.u64 	%rd3, %rd1;
	cvta.to.global.u64 	%rd4, %rd2;
	mul.lo.s32 	%r18, %r4, %r10;
	mad.lo.s32 	%r19, %r4, %r17, %r1;
	mul.wide.s32 	%rd5, %r19, 4;
	add.s64 	%rd6, %rd3, %rd5;
	ld.global.nc.f32 	%f1, [%rd6];
	mul.wide.s32 	%rd7, %r18, 4;
	add.s64 	%rd8, %rd6, %rd7;
	ld.global.nc.f32 	%f2, [%rd8];
	add.s64 	%rd9, %rd8, %rd7;
	ld.global.nc.f32 	%f3, [%rd9];
	mul.f32 	%f4, %f1, 0f437F0000;
	max.f32 	%f5, %f4, 0f00000000;
	min.f32 	%f6, %f5, 0f437F0000;
	mul.f32 	%f7, %f2, 0f437F0000;
	max.f32 	%f8, %f7, 0f00000000;
	min.f32 	%f9, %f8, 0f437F0000;
	mul.f32 	%f10, %f3, 0f437F0000;
	max.f32 	%f11, %f10, 0f00000000;
	min.f32 	%f12, %f11, 0f437F0000;
	mul.lo.s32 	%r20, %r5, %r17;
	cvt.s64.s32 	%rd10, %r20;
	add.s64 	%rd11, %rd4, %rd10;
	cvt.rzi.u32.f32 	%r21, %f6;
	shl.b32 	%r22, %r1, 2;
	add.s32 	%r23, %r22, %r6;
	cvt.s64.s32 	%rd12, %r23;
	add.s64 	%rd13, %rd11, %rd12;
	st.global.u8 	[%rd13], %r21;
	cvt.rzi.u32.f32 	%r24, %f9;
	add.s32 	%r25, %r22, %r7;
	cvt.s64.s32 	%rd14, %r25;
	add.s64 	%rd15, %rd11, %rd14;
	st.global.u8 	[%rd15], %r24;
	cvt.rzi.u32.f32 	%r26, %f12;
	add.s32 	%r27, %r22, %r8;
	cvt.s64.s32 	%rd16, %r27;
	add.s64 	%rd17, %rd11, %rd16;
	st.global.u8 	[%rd17], %r26;
	add.s32 	%r28, %r22, %r9;
	cvt.s64.s32 	%rd18, %r28;
	add.s64 	%rd19, %rd11, %rd18;
	mov.b16 	%rs1, 255;
	st.global.u8 	[%rd19], %rs1;
$L__BB3_2:
	ret;

}


// ===== COMPILED SASS (sm_100) =====

	.target	sm_100

	.elftype	@"ET_EXEC"


//--------------------- .note.nv.tkinfo           --------------------------
	.section	.note.nv.tkinfo,"",@"SHT_NOTE"
	.sectionflags	@"SHF_NOTE_NV_TKINFO"
	.tkinfo
        /*0018*/ 	.word	0x00000002
        /*0030*/ 	.string	""
        /*0030*/ 	.string	"ptxas"
        /*0030*/ 	.string	"Cuda compilation tools, release 13.0, V13.0.88"
        /*0030*/ 	.string	"Build cuda_13.0.r13.0/compiler.36424714_0"
        /*0030*/ 	.string	"-arch sm_100 -m 64 "



//--------------------- .note.nv.cuinfo           --------------------------
	.section	.note.nv.cuinfo,"",@"SHT_NOTE"
	.sectionflags	@"SHF_NOTE_NV_CUINFO"
        /*0018*/ 	.short	0x0002
        /*001a*/ 	.short	0x0064
        /*001c*/ 	.short	0x0082
	.zero		2


//--------------------- .nv.info                  --------------------------
	.section	.nv.info,"",@"SHT_CUDA_INFO"
	.align	4


	//----- nvinfo : EIATTR_REGCOUNT
	.align		4
        /*0000*/ 	.byte	0x04, 0x2f
        /*0002*/ 	.short	(.L_1 - .L_0)
	.align		4
.L_0:
        /*0004*/ 	.word	index@(hwc_uint8_to_nchw_float32_kernel)
        /*0008*/ 	.word	0x00000014


	//----- nvinfo : EIATTR_FRAME_SIZE
	.align		4
.L_1:
        /*000c*/ 	.byte	0x04, 0x11
        /*000e*/ 	.short	(.L_3 - .L_2)
	.align		4
.L_2:
        /*0010*/ 	.word	index@($__internal_1_$__cuda_sm3x_div_rn_noftz_f32_slowpath)
        /*0014*/ 	.word	0x00000000


	//----- nvinfo : EIATTR_FRAME_SIZE
	.align		4
.L_3:
        /*0018*/ 	.byte	0x04, 0x11
        /*001a*/ 	.short	(.L_5 - .L_4)
	.align		4
.L_4:
        /*001c*/ 	.word	index@(hwc_uint8_to_nchw_float32_kernel)
        /*0020*/ 	.word	0x00000000


	//----- nvinfo : EIATTR_REGCOUNT
	.align		4
.L_5:
        /*0024*/ 	.byte	0x04, 0x2f
        /*0026*/ 	.short	(.L_7 - .L_6)
	.align		4
.L_6:
        /*0028*/ 	.word	index@(nchw_float32_to_hwc_uint8_kernel)
        /*002c*/ 	.word	0x0000000e


	//----- nvinfo : EIATTR_FRAME_SIZE
	.align		4
.L_7:
        /*0030*/ 	.byte	0x04, 0x11
        /*0032*/ 	.short	(.L_9 - .L_8)
	.align		4
.L_8:
        /*0034*/ 	.word	index@(nchw_float32_to_hwc_uint8_kernel)
        /*0038*/ 	.word	0x00000000


	//----- nvinfo : EIATTR_REGCOUNT
	.align		4
.L_9:
        /*003c*/ 	.byte	0x04, 0x2f
        /*003e*/ 	.short	(.L_11 - .L_10)
	.align		4
.L_10:
        /*0040*/ 	.word	index@(hwc4_uint8_to_nchw_float32_kernel)
        /*0044*/ 	.word	0x00000014


	//----- nvinfo : EIATTR_FRAME_SIZE
	.align		4
.L_11:
        /*0048*/ 	.byte	0x04, 0x11
        /*004a*/ 	.short	(.L_13 - .L_12)
	.align		4
.L_12:
        /*004c*/ 	.word	index@($__internal_0_$__cuda_sm3x_div_rn_noftz_f32_slowpath)
        /*0050*/ 	.word	0x00000000


	//----- nvinfo : EIATTR_FRAME_SIZE
	.align		4
.L_13:
        /*0054*/ 	.byte	0x04, 0x11
        /*0056*/ 	.short	(.L_15 - .L_14)
	.align		4
.L_14:
        /*0058*/ 	.word	index@(hwc4_uint8_to_nchw_float32_kernel)
        /*005c*/ 	.word	0x00000000


	//----- nvinfo : EIATTR_REGCOUNT
	.align		4
.L_15:
        /*0060*/ 	.byte	0x04, 0x2f
        /*0062*/ 	.short	(.L_17 - .L_16)
	.align		4
.L_16:
        /*0064*/ 	.word	index@(nchw_float32_to_hwc4_uint8_kernel)
        /*0068*/ 	.word	0x00000012


	//----- nvinfo : EIATTR_FRAME_SIZE
	.align		4
.L_17:
        /*006c*/ 	.byte	0x04, 0x11
        /*006e*/ 	.short	(.L_19 - .L_18)
	.align		4
.L_18:
        /*0070*/ 	.word	index@(nchw_float32_to_hwc4_uint8_kernel)
        /*0074*/ 	.word	0x00000000


	//----- nvinfo : EIATTR_MIN_STACK_SIZE
	.align		4
.L_19:
        /*0078*/ 	.byte	0x04, 0x12
        /*007a*/ 	.short	(.L_21 - .L_20)
	.align		4
.L_20:
        /*007c*/ 	.word	index@(nchw_float32_to_hwc4_uint8_kernel)
        /*0080*/ 	.word	0x00000000


	//----- nvinfo : EIATTR_MIN_STACK_SIZE
	.align		4
.L_21:
        /*0084*/ 	.byte	0x04, 0x12
        /*0086*/ 	.short	(.L_23 - .L_22)
	.align		4
.L_22:
        /*0088*/ 	.word	index@(hwc4_uint8_to_nchw_float32_kernel)
        /*008c*/ 	.word	0x00000000


	//----- nvinfo : EIATTR_MIN_STACK_SIZE
	.align		4
.L_23:
        /*0090*/ 	.byte	0x04, 0x12
        /*0092*/ 	.short	(.L_25 - .L_24)
	.align		4
.L_24:
        /*0094*/ 	.word	index@(nchw_float32_to_hwc_uint8_kernel)
        /*0098*/ 	.word	0x00000000


	//----- nvinfo : EIATTR_MIN_STACK_SIZE
	.align		4
.L_25:
        /*009c*/ 	.byte	0x04, 0x12
        /*009e*/ 	.short	(.L_27 - .L_26)
	.align		4
.L_26:
        /*00a0*/ 	.word	index@(hwc_uint8_to_nchw_float32_kernel)
        /*00a4*/ 	.word	0x00000000
.L_27:


//--------------------- .nv.compat                --------------------------
	.section	.nv.compat,"",@"SHT_CUDA_COMPAT_INFO"
	.align	4
        /*0000*/ 	.byte	0x02, 0x09, 0x00, 0x00, 0x02, 0x02, 0x01, 0x00, 0x02, 0x05, 0x05, 0x00, 0x03, 0x07, 0x01, 0x01
        /*0010*/ 	.byte	0x02, 0x03, 0x00, 0x00, 0x02, 0x06, 0x01, 0x00, 0x04, 0x0b, 0x08, 0x00, 0x01, 0x00, 0x00, 0x00
        /*0020*/ 	.byte	0x00, 0x00, 0x00, 0x00


//--------------------- .nv.info.nchw_float32_to_hwc4_uint8_kernel --------------------------
	.section	.nv.info.nchw_float32_to_hwc4_uint8_kernel,"",@"SHT_CUDA_INFO"
	.sectionflags	@""
	.align	4


	//----- nvinfo : EIATTR_CUDA_API_VERSION
	.align		4
        /*0000*/ 	.byte	0x04, 0x37
        /*0002*/ 	.short	(.L_29 - .L_28)
.L_28:
        /*0004*/ 	.word	0x00000082


	//----- nvinfo : EIATTR_KPARAM_INFO
	.align		4
.L_29:
        /*0008*/ 	.byte	0x04, 0x17
        /*000a*/ 	.short	(.L_31 - .L_30)
.L_30:
        /*000c*/ 	.word	0x00000000
        /*0010*/ 	.short	0x0008
        /*0012*/ 	.short	0x0028
        /*0014*/ 	.byte	0x00, 0xf0, 0x11, 0x00


	//----- nvinfo : EIATTR_KPARAM_INFO
	.align		4
.L_31:
        /*0018*/ 	.byte	0x04, 0x17
        /*001a*/ 	.short	(.L_33 - .L_32)
.L_32:
        /*001c*/ 	.word	0x00000000
        /*0020*/ 	.short	0x0007
        /*0022*/ 	.short	0x0024
        /*0024*/ 	.byte	0x00, 0xf0, 0x11, 0x00


	//----- nvinfo : EIATTR_KPARAM_INFO
	.align		4
.L_33:
        /*0028*/ 	.byte	0x04, 0x17
        /*002a*/ 	.short	(.L_35 - .L_34)
.L_34:
        /*002c*/ 	.word	0x00000000
        /*0030*/ 	.short	0x0006
        /*0032*/ 	.short	0x0020
        /*0034*/ 	.byte	0x00, 0xf0, 0x11, 0x00


	//----- nvinfo : EIATTR_KPARAM_INFO
	.align		4
.L_35:
        /*0038*/ 	.byte	0x04, 0x17
        /*003a*/ 	.short	(.L_37 - .L_36)
.L_36:
        /*003c*/ 	.word	0x00000000
        /*0040*/ 	.short	0x0005
        /*0042*/ 	.short	0x001c
        /*0044*/ 	.byte	0x00, 0xf0, 0x11, 0x00


	//----- nvinfo : EIATTR_KPARAM_INFO
	.align		4
.L_37:
        /*0048*/ 	.byte	0x04, 0x17
        /*004a*/ 	.short	(.L_39 - .L_38)
.L_38:
        /*004c*/ 	.word	0x00000000
        /*0050*/ 	.short	0x0004
        /*0052*/ 	.short	0x0018
        /*0054*/ 	.byte	0x00, 0xf0, 0x11, 0x00


	//----- nvinfo : EIATTR_KPARAM_INFO
	.align		4
.L_39:
        /*0058*/ 	.byte	0x04, 0x17
        /*005a*/ 	.short	(.L_41 - .L_40)
.L_40:
        /*005c*/ 	.word	0x00000000
        /*0060*/ 	.short	0x0003
        /*0062*/ 	.short	0x0014
        /*0064*/ 	.byte	0x00, 0xf0, 0x11, 0x00


	//----- nvinfo : EIATTR_KPARAM_INFO
	.align		4
.L_41:
        /*0068*/ 	.byte	0x04, 0x17
        /*006a*/ 	.short	(.L_43 - .L_42)
.L_42:
        /*006c*/ 	.word	0x00000000
        /*0070*/ 	.short	0x0002
        /*0072*/ 	.short	0x0010
        /*0074*/ 	.byte	0x00, 0xf0, 0x11, 0x00


	//----- nvinfo : EIATTR_KPARAM_INFO
	.align		4
.L_43:
        /*0078*/ 	.byte	0x04, 0x17
        /*007a*/ 	.short	(.L_45 - .L_44)
.L_44:
        /*007c*/ 	.word	0x00000000
        /*0080*/ 	.short	0x0001
        /*0082*/ 	.short	0x0008
        /*0084*/ 	.byte	0x00, 0xf5, 0x21, 0x00


	//----- nvinfo : EIATTR_KPARAM_INFO
	.align		4
.L_45:
        /*0088*/ 	.byte	0x04, 0x17
        /*008a*/ 	.short	(.L_47 - .L_46)
.L_46:
        /*008c*/ 	.word	0x00000000
        /*0090*/ 	.short	0x0000
        /*0092*/ 	.short	0x0000
        /*0094*/ 	.byte	0x00, 0xf5, 0x21, 0x00


	//----- nvinfo : EIATTR_SPARSE_MMA_MASK
	.align		4
.L_47:
        /*0098*/ 	.byte	0x03, 0x50
        /*009a*/ 	.short	0x0000


	//----- nvinfo : EIATTR_MAXREG_COUNT
	.align		4
        /*009c*/ 	.byte	0x03, 0x1b
        /*009e*/ 	.short	0x00ff


	//----- nvinfo : EIATTR_MERCURY_ISA_VERSION
	.align		4
        /*00a0*/ 	.byte	0x03, 0x5f
        /*00a2*/ 	.short	0x0101


	//----- nvinfo : EIATTR_VRC_CTA_INIT_COUNT
	.align		4
        /*00a4*/ 	.byte	0x02, 0x4a
	.zero		1
	.zero		1


	//----- nvinfo : EIATTR_EXIT_INSTR_OFFSETS
	.align		4
        /*00a8*/ 	.byte	0x04, 0x1c
        /*00aa*/ 	.short	(.L_49 - .L_48)


	//   ....[0]....
.L_48:
        /*00ac*/ 	.word	0x000000c0


	//   ....[1]....
        /*00b0*/ 	.word	0x000003c0


	//----- nvinfo : EIATTR_CBANK_PARAM_SIZE
	.align		4
.L_49:
        /*00b4*/ 	.byte	0x03, 0x19
        /*00b6*/ 	.short	0x002c


	//----- nvinfo : EIATTR_PARAM_CBANK
	.align		4
        /*00b8*/ 	.byte	0x04, 0x0a
        /*00ba*/ 	.short	(.L_51 - .L_50)
	.align		4
.L_50:
        /*00bc*/ 	.word	index@(.nv.constant0.nchw_float32_to_hwc4_uint8_kernel)
        /*00c0*/ 	.short	0x0380
        /*00c2*/ 	.short	0x002c


	//----- nvinfo : EIATTR_SW_WAR
	.align		4
.L_51:
        /*00c4*/ 	.byte	0x04, 0x36
        /*00c6*/ 	.short	(.L_53 - .L_52)
.L_52:
        /*00c8*/ 	.word	0x00000008
.L_53:


//--------------------- .nv.info.hwc4_uint8_to_nchw_float32_kernel --------------------------
	.section	.nv.info.hwc4_uint8_to_nchw_float32_kernel,"",@"SHT_CUDA_INFO"
	.sectionflags	@""
	.align	4


	//----- nvinfo : EIATTR_CUDA_API_VERSION
	.align		4
        /*0000*/ 	.byte	0x04, 0x37
        /*0002*/ 	.short	(.L_55 - .L_54)
.L_54:
        /*0004*/ 	.word	0x00000082


	//----- nvinfo : EIATTR_KPARAM_INFO
	.align		4
.L_55:
        /*0008*/ 	.byte	0x04, 0x17
        /*000a*/ 	.short	(.L_57 - .L_56)
.L_56:
        /*000c*/ 	.word	0x00000000
        /*0010*/ 	.short	0x0007
        /*0012*/ 	.short	0x0024
        /*0014*/ 	.byte	0x00, 0xf0, 0x11, 0x00


	//----- nvinfo : EIATTR_KPARAM_INFO
	.align		4
.L_57:
        /*0018*/ 	.byte	0x04, 0x17
        /*001a*/ 	.short	(.L_59 - .L_58)
.L_58:
        /*001c*/ 	.word	0x00000000
        /*0020*/ 	.short	0x0006
        /*0022*/ 	.short	0x0020
        /*0024*/ 	.byte	0x00, 0xf0, 0x11, 0x00


	//----- nvinfo : EIATTR_KPARAM_INFO
	.align		4
.L_59:
        /*0028*/ 	.byte	0x04, 0x17
        /*002a*/ 	.short	(.L_61 - .L_60)
.L_60:
        /*002c*/ 	.word	0x00000000
        /*0030*/ 	.short	0x0005
        /*0032*/ 	.short	0x001c
        /*0034*/ 	.byte	0x00, 0xf0, 0x11, 0x00


	//----- nvinfo : EIATTR_KPARAM_INFO
	.align		4
.L_61:
        /*0038*/ 	.byte	0x04, 0x17
        /*003a*/ 	.short	(.L_63 - .L_62)
.L_62:
        /*003c*/ 	.word	0x00000000
        /*0040*/ 	.short	0x0004
        /*0042*/ 	.short	0x0018
        /*0044*/ 	.byte	0x00, 0xf0, 0x11, 0x00


	//----- nvinfo : EIATTR_KPARAM_INFO
	.align		4
.L_63:
        /*0048*/ 	.byte	0x04, 0x17
        /*004a*/ 	.short	(.L_65 - .L_64)
.L_64:
        /*004c*/ 	.word	0x00000000
        /*0050*/ 	.short	0x0003
        /*0052*/ 	.short	0x0014
        /*0054*/ 	.byte	0x00, 0xf0, 0x11, 0x00


	//----- nvinfo : EIATTR_KPARAM_INFO
	.align		4
.L_65:
        /*0058*/ 	.byte	0x04, 0x17
        /*005a*/ 	.short	(.L_67 - .L_66)
.L_66:
        /*005c*/ 	.word	0x00000000
        /*0060*/ 	.short	0x0002
        /*0062*/ 	.short	0x0010
        /*0064*/ 	.byte	0x00, 0xf0, 0x11, 0x00


	//----- nvinfo : EIATTR_KPARAM_INFO
	.align		4
.L_67:
        /*0068*/ 	.byte	0x04, 0x17
        /*006a*/ 	.short	(.L_69 - .L_68)
.L_68:
        /*006c*/ 	.word	0x00000000
        /*0070*/ 	.short	0x0001
        /*0072*/ 	.short	0x0008
        /*0074*/ 	.byte	0x00, 0xf5, 0x21, 0x00


	//----- nvinfo : EIATTR_KPARAM_INFO
	.align		4
.L_69:
        /*0078*/ 	.byte	0x04, 0x17
        /*007a*/ 	.short	(.L_71 - .L_70)
.L_70:
        /*007c*/ 	.word	0x00000000
        /*0080*/ 	.short	0x0000
        /*0082*/ 	.short	0x0000
        /*0084*/ 	.byte	0x00, 0xf5, 0x21, 0x00


	//----- nvinfo : EIATTR_SPARSE_MMA_MASK
	.align		4
.L_71:
        /*0088*/ 	.byte	0x03, 0x50
        /*008a*/ 	.short	0x0000


	//----- nvinfo : EIATTR_MAXREG_COUNT
	.align		4
        /*008c*/ 	.byte	0x03, 0x1b
        /*008e*/ 	.short	0x00ff


	//----- nvinfo : EIATTR_MERCURY_ISA_VERSION
	.align		4
        /*0090*/ 	.byte	0x03, 0x5f
        /*0092*/ 	.short	0x0101


	//----- nvinfo : EIATTR_VRC_CTA_INIT_COUNT
	.align		4
        /*0094*/ 	.byte	0x02, 0x4a
	.zero		1
	.zero		1


	//----- nvinfo : EIATTR_EXIT_INSTR_OFFSETS
	.align		4
        /*0098*/ 	.byte	0x04, 0x1c
        /*009a*/ 	.short	(.L_73 - .L_72)


	//   ....[0]....
.L_72:
        /*009c*/ 	.word	0x000000c0


	//   ....[1]....
        /*00a0*/ 	.word	0x00000570


	//----- nvinfo : EIATTR_CRS_STACK_SIZE
	.align		4
.L_73:
        /*00a4*/ 	.byte	0x04, 0x1e
        /*00a6*/ 	.short	(.L_75 - .L_74)
.L_74:
        /*00a8*/ 	.word	0x00000000


	//----- nvinfo : EIATTR_CBANK_PARAM_SIZE
	.align		4
.L_75:
        /*00ac*/ 	.byte	0x03, 0x19
        /*00ae*/ 	.short	0x0028


	//----- nvinfo : EIATTR_PARAM_CBANK
	.align		4
        /*00b0*/ 	.byte	0x04, 0x0a
        /*00b2*/ 	.short	(.L_77 - .L_76)
	.align		4
.L_76:
        /*00b4*/ 	.word	index@(.nv.constant0.hwc4_uint8_to_nchw_float32_kernel)
        /*00b8*/ 	.short	0x0380
        /*00ba*/ 	.short	0x0028


	//----- nvinfo : EIATTR_SW_WAR
	.align		4
.L_77:
        /*00bc*/ 	.byte	0x04, 0x36
        /*00be*/ 	.short	(.L_79 - .L_78)
.L_78:
        /*00c0*/ 	.word	0x00000008
.L_79:


//--------------------- .nv.info.nchw_float32_to_hwc_uint8_kernel --------------------------
	.section	.nv.info.nchw_float32_to_hwc_uint8_kernel,"",@"SHT_CUDA_INFO"
	.sectionflags	@""
	.align	4


	//----- nvinfo : EIATTR_CUDA_API_VERSION
	.align		4
        /*0000*/ 	.byte	0x04, 0x37
        /*0002*/ 	.short	(.L_81 - .L_80)
.L_80:
        /*0004*/ 	.word	0x00000082


	//----- nvinfo : EIATTR_KPARAM_INFO
	.align		4
.L_81:
        /*0008*/ 	.byte	0x04, 0x17
        /*000a*/ 	.short	(.L_83 - .L_82)
.L_82:
        /*000c*/ 	.word	0x00000000
        /*0010*/ 	.short	0x0004
        /*0012*/ 	.short	0x0018
        /*0014*/ 	.byte	0x00, 0xf0, 0x11, 0x00


	//----- nvinfo : EIATTR_KPARAM_INFO
	.align		4
.L_83:
        /*0018*/ 	.byte	0x04, 0x17
        /*001a*/ 	.short	(.L_85 - .L_84)
.L_84:
        /*001c*/ 	.word	0x00000000
        /*0020*/ 	.short	0x0003
        /*0022*/ 	.short	0x0014
        /*0024*/ 	.byte	0x00, 0xf0, 0x11, 0x00


	//----- nvinfo : EIATTR_KPARAM_INFO
	.align		4
.L_85:
        /*0028*/ 	.byte	0x04, 0x17
        /*002a*/ 	.short	(.L_87 - .L_86)
.L_86:
        /*002c*/ 	.word	0x00000000
        /*0030*/ 	.short	0x0002
        /*0032*/ 	.short	0x0010
        /*0034*/ 	.byte	0x00, 0xf0, 0x11, 0x00


	//----- nvinfo : EIATTR_KPARAM_INFO
	.align		4
.L_87:
        /*0038*/ 	.byte	0x04, 0x17
        /*003a*/ 	.short	(.L_89 - .L_88)
.L_88:
        /*003c*/ 	.word	0x00000000
        /*0040*/ 	.short	0x0001
        /*0042*/ 	.short	0x0008
        /*0044*/ 	.byte	0x00, 0xf5, 0x21, 0x00


	//----- nvinfo : EIATTR_KPARAM_INFO
	.align		4
.L_89:
        /*0048*/ 	.byte	0x04, 0x17
        /*004a*/ 	.short	(.L_91 - .L_90)
.L_90:
        /*004c*/ 	.word	0x00000000
        /*0050*/ 	.short	0x0000
        /*0052*/ 	.short	0x0000
        /*0054*/ 	.byte	0x00, 0xf5, 0x21, 0x00


	//----- nvinfo : EIATTR_SPARSE_MMA_MASK
	.align		4
.L_91:
        /*0058*/ 	.byte	0x03, 0x50
        /*005a*/ 	.short	0x0000


	//----- nvinfo : EIATTR_MAXREG_COUNT
	.align		4
        /*005c*/ 	.byte	0x03, 0x1b
        /*005e*/ 	.short	0x00ff


	//----- nvinfo : EIATTR_MERCURY_ISA_VERSION
	.align		4
        /*0060*/ 	.byte	0x03, 0x5f
        /*0062*/ 	.short	0x0101


	//----- nvinfo : EIATTR_VRC_CTA_INIT_COUNT
	.align		4
        /*0064*/ 	.byte	0x02, 0x4a
	.zero		1
	.zero		1


	//----- nvinfo : EIATTR_EXIT_INSTR_OFFSETS
	.align		4
        /*0068*/ 	.byte	0x04, 0x1c
        /*006a*/ 	.short	(.L_93 - .L_92)


	//   ....[0]....
.L_92:
        /*006c*/ 	.word	0x000000c0


	//   ....[1]....
        /*0070*/ 	.word	0x000002e0


	//----- nvinfo : EIATTR_CBANK_PARAM_SIZE
	.align		4
.L_93:
        /*0074*/ 	.byte	0x03, 0x19
        /*0076*/ 	.short	0x001c


	//----- nvinfo : EIATTR_PARAM_CBANK
	.align		4
        /*0078*/ 	.byte	0x04, 0x0a
        /*007a*/ 	.short	(.L_95 - .L_94)
	.align		4
.L_94:
        /*007c*/ 	.word	index@(.nv.constant0.nchw_float32_to_hwc_uint8_kernel)
        /*0080*/ 	.short	0x0380
        /*0082*/ 	.short	0x001c


	//----- nvinfo : EIATTR_SW_WAR
	.align		4
.L_95:
        /*0084*/ 	.byte	0x04, 0x36
        /*0086*/ 	.short	(.L_97 - .L_96)
.L_96:
        /*0088*/ 	.word	0x00000008
.L_97:


//--------------------- .nv.info.hwc_uint8_to_nchw_float32_kernel --------------------------
	.section	.nv.info.hwc_uint8_to_nchw_float32_kernel,"",@"SHT_CUDA_INFO"
	.sectionflags	@""
	.align	4


	//----- nvinfo : EIATTR_CUDA_API_VERSION
	.align		4
        /*0000*/ 	.byte	0x04, 0x37
        /*0002*/ 	.short	(.L_99 - .L_98)
.L_98:
        /*0004*/ 	.word	0x00000082


	//----- nvinfo : EIATTR_KPARAM_INFO
	.align		4
.L_99:
        /*0008*/ 	.byte	0x04, 0x17
        /*000a*/ 	.short	(.L_101 - .L_100)
.L_100:
        /*000c*/ 	.word	0x00000000
        /*0010*/ 	.short	0x0004
        /*0012*/ 	.short	0x0018
        /*0014*/ 	.byte	0x00, 0xf0, 0x11, 0x00


	//----- nvinfo : EIATTR_KPARAM_INFO
	.align		4
.L_101:
        /*0018*/ 	.byte	0x04, 0x17
        /*001a*/ 	.short	(.L_103 - .L_102)
.L_102:
        /*001c*/ 	.word	0x00000000
        /*0020*/ 	.short	0x0003
        /*0022*/ 	.short	0x0014
        /*0024*/ 	.byte	0x00, 0xf0, 0x11, 0x00


	//----- nvinfo : EIATTR_KPARAM_INFO
	.align		4
.L_103:
        /*0028*/ 	.byte	0x04, 0x17
        /*002a*/ 	.short	(.L_105 - .L_104)
.L_104:
        /*002c*/ 	.word	0x00000000
        /*0030*/ 	.short	0x0002
        /*0032*/ 	.short	0x0010
        /*0034*/ 	.byte	0x00, 0xf0, 0x11, 0x00


	//----- nvinfo : EIATTR_KPARAM_INFO
	.align		4
.L_105:
        /*0038*/ 	.byte	0x04, 0x17
        /*003a*/ 	.short	(.L_107 - .L_106)
.L_106:
        /*003c*/ 	.word	0x00000000
        /*0040*/ 	.short	0x0001
        /*0042*/ 	.short	0x0008
        /*0044*/ 	.byte	0x00, 0xf5, 0x21, 0x00


	//----- nvinfo : EIATTR_KPARAM_INFO
	.align		4
.L_107:
        /*0048*/ 	.byte	0x04, 0x17
        /*004a*/ 	.short	(.L_109 - .L_108)
.L_108:
        /*004c*/ 	.word	0x00000000
        /*0050*/ 	.short	0x0000
        /*0052*/ 	.short	0x0000
        /*0054*/ 	.byte	0x00, 0xf5, 0x21, 0x00


	//----- nvinfo : EIATTR_SPARSE_MMA_MASK
	.align		4
.L_109:
        /*0058*/ 	.byte	0x03, 0x50
        /*005a*/ 	.short	0x0000


	//----- nvinfo : EIATTR_MAXREG_COUNT
	.align		4
        /*005c*/ 	.byte	0x03, 0x1b
        /*005e*/ 	.short	0x00ff


	//----- nvinfo : EIATTR_MERCURY_ISA_VERSION
	.align		4
        /*0060*/ 	.byte	0x03, 0x5f
        /*0062*/ 	.short	0x0101


	//----- nvinfo : EIATTR_VRC_CTA_INIT_COUNT
	.align		4
        /*0064*/ 	.byte	0x02, 0x4a
	.zero		1
	.zero		1


	//----- nvinfo : EIATTR_EXIT_INSTR_OFFSETS
	.align		4
        /*0068*/ 	.byte	0x04, 0x1c
        /*006a*/ 	.short	(.L_111 - .L_110)


	//   ....[0]....
.L_110:
        /*006c*/ 	.word	0x000000c0


	//   ....[1]....
        /*0070*/ 	.word	0x00000500


	//----- nvinfo : EIATTR_CRS_STACK_SIZE
	.align		4
.L_111:
        /*0074*/ 	.byte	0x04, 0x1e
        /*0076*/ 	.short	(.L_113 - .L_112)
.L_112:
        /*0078*/ 	.word	0x00000000


	//----- nvinfo : EIATTR_CBANK_PARAM_SIZE
	.align		4
.L_113:
        /*007c*/ 	.byte	0x03, 0x19
        /*007e*/ 	.short	0x001c


	//----- nvinfo : EIATTR_PARAM_CBANK
	.align		4
        /*0080*/ 	.byte	0x04, 0x0a
        /*0082*/ 	.short	(.L_115 - .L_114)
	.align		4
.L_114:
        /*0084*/ 	.word	index@(.nv.constant0.hwc_uint8_to_nchw_float32_kernel)
        /*0088*/ 	.short	0x0380
        /*008a*/ 	.short	0x001c


	//----- nvinfo : EIATTR_SW_WAR
	.align		4
.L_115:
        /*008c*/ 	.byte	0x04, 0x36
        /*008e*/ 	.short	(.L_117 - .L_116)
.L_116:
        /*0090*/ 	.word	0x00000008
.L_117:


//--------------------- .nv.callgraph             --------------------------
	.section	.nv.callgraph,"",@"SHT_CUDA_CALLGRAPH"
	.align	4
	.sectionentsize	8
	.align		4
        /*0000*/ 	.word	0x00000000
	.align		4
        /*0004*/ 	.word	0xffffffff
	.align		4
        /*0008*/ 	.word	0x00000000
	.align		4
        /*000c*/ 	.word	0xfffffffe
	.align		4
        /*0010*/ 	.word	0x00000000
	.align		4
        /*0014*/ 	.word	0xfffffffd
	.align		4
        /*0018*/ 	.word	0x00000000
	.align		4
        /*001c*/ 	.word	0xfffffffc


//--------------------- .text.nchw_float32_to_hwc4_uint8_kernel --------------------------
	.section	.text.nchw_float32_to_hwc4_uint8_kernel,"ax",@progbits
	.align	128
        .global         nchw_float32_to_hwc4_uint8_kernel
        .type           nchw_float32_to_hwc4_uint8_kernel,@function
        .size           nchw_float32_to_hwc4_uint8_kernel,(.L_x_40 - nchw_float32_to_hwc4_uint8_kernel)
        .other          nchw_float32_to_hwc4_uint8_kernel,@"STO_CUDA_ENTRY STV_DEFAULT"
nchw_float32_to_hwc4_uint8_kernel:
.text.nchw_float32_to_hwc4_uint8_kernel:
[----:B------:R-:W-:Y:S01]  /*0000*/  LDC R1, c[0x0][0x37c] ;  /* 0x0000df00ff017b82 */ /* 0x000fe20000000800 */
[----:B------:R-:W0:Y:S07]  /*0010*/  S2R R2, SR_TID.Y ;  /* 0x0000000000027919 */ /* 0x000e2e0000002200 */
[----:B------:R-:W1:Y:S01]  /*0020*/  LDC R0, c[0x0][0x360] ;  /* 0x0000d800ff007b82 */ /* 0x000e620000000800 */
[----:B------:R-:W1:Y:S07]  /*0030*/  S2R R3, SR_TID.X ;  /* 0x0000000000037919 */ /* 0x000e6e0000002100 */
[----:B------:R-:W0:Y:S08]  /*0040*/  S2UR UR5, SR_CTAID.Y ;  /* 0x00000000000579c3 */ /* 0x000e300000002600 */
[----:B------:R-:W0:Y:S08]  /*0050*/  LDC R9, c[0x0][0x364] ;  /* 0x0000d900ff097b82 */ /* 0x000e300000000800 */
[----:B------:R-:W1:Y:S08]  /*0060*/  S2UR UR4, SR_CTAID.X ;  /* 0x00000000000479c3 */ /* 0x000e700000002500 */
[----:B------:R-:W2:Y:S01]  /*0070*/  LDC.64 R6, c[0x0][0x390] ;  /* 0x0000e400ff067b82 */ /* 0x000ea20000000a00 */
[----:B0-----:R-:W-:-:S02]  /*0080*/  IMAD R9, R9, UR5, R2 ;  /* 0x0000000509097c24 */ /* 0x001fc4000f8e0202 */
[----:B-1----:R-:W-:-:S03]  /*0090*/  IMAD R0, R0, UR4, R3 ;  /* 0x0000000400007c24 */ /* 0x002fc6000f8e0203 */
[----:B--2---:R-:W-:-:S04]  /*00a0*/  ISETP.GE.AND P0, PT, R9, R6, PT ;  /* 0x000000060900720c */ /* 0x004fc80003f06270 */
[----:B------:R-:W-:-:S13]  /*00b0*/  ISETP.GE.OR P0, PT, R0, R7, P0 ;  /* 0x000000070000720c */ /* 0x000fda0000706670 */
[----:B------:R-:W-:Y:S05]  /*00c0*/  @P0 EXIT ;  /* 0x000000000000094d */ /* 0x000fea0003800000 */
[----:B------:R-:W0:Y:S01]  /*00d0*/  LDC.64 R2, c[0x0][0x380] ;  /* 0x0000e000ff027b82 */ /* 0x000e220000000a00 */
[-C--:B------:R-:W-:Y:S01]  /*00e0*/  IMAD R5, R9, R7.reuse, R0 ;  /* 0x0000000709057224 */ /* 0x080fe200078e0200 */
[----:B------:R-:W1:Y:S01]  /*00f0*/  LDCU.64 UR4, c[0x0][0x358] ;  /* 0x00006b00ff0477ac */ /* 0x000e620008000a00 */
[----:B------:R-:W-:Y:S01]  /*0100*/  IMAD R7, R6, R7, RZ ;  /* 0x0000000706077224 */ /* 0x000fe200078e02ff */
[----:B------:R-:W2:Y:S01]  /*0110*/  LDCU.64 UR6, c[0x0][0x398] ;  /* 0x00007300ff0677ac */ /* 0x000ea20008000a00 */
[----:B------:R-:W3:Y:S01]  /*0120*/  LDCU.64 UR8, c[0x0][0x388] ;  /* 0x00007100ff0877ac */ /* 0x000ee20008000a00 */
[----:B------:R-:W4:Y:S01]  /*0130*/  LDCU.64 UR10, c[0x0][0x3a0] ;  /* 0x00007400ff0a77ac */ /* 0x000f220008000a00 */
[----:B------:R-:W5:Y:S01]  /*0140*/  LDCU UR12, c[0x0][0x3a8] ;  /* 0x00007500ff0c77ac */ /* 0x000f620008000800 */
[----:B0-----:R-:W-:-:S05]  /*0150*/  IMAD.WIDE R2, R5, 0x4, R2 ;  /* 0x0000000405027825 */ /* 0x001fca00078e0202 */
[----:B-1----:R0:W3:Y:S01]  /*0160*/  LDG.E.CONSTANT R8, desc[UR4][R2.64] ;  /* 0x0000000402087981 */ /* 0x0020e2000c1e9900 */
[----:B------:R-:W-:-:S05]  /*0170*/  IMAD.WIDE R4, R7, 0x4, R2 ;  /* 0x0000000407047825 */ /* 0x000fca00078e0202 */
[----:B------:R4:W3:Y:S01]  /*0180*/  LDG.E.CONSTANT R10, desc[UR4][R4.64] ;  /* 0x00000004040a7981 */ /* 0x0008e2000c1e9900 */
[----:B------:R-:W-:-:S06]  /*0190*/  IMAD.WIDE R6, R7, 0x4, R4 ;  /* 0x0000000407067825 */ /* 0x000fcc00078e0204 */
[----:B------:R3:W3:Y:S01]  /*01a0*/  LDG.E.CONSTANT R6, desc[UR4][R6.64] ;  /* 0x0000000406067981 */ /* 0x0006e2000c1e9900 */
[----:B--2---:R-:W-:Y:S01]  /*01b0*/  IMAD R9, R9, UR6, RZ ;  /* 0x0000000609097c24 */ /* 0x004fe2000f8e02ff */
[C---:B0-----:R-:W-:Y:S02]  /*01c0*/  LEA R3, R0.reuse, UR7, 0x2 ;  /* 0x0000000700037c11 */ /* 0x041fe4000f8e10ff */
[C---:B----4-:R-:W-:Y:S02]  /*01d0*/  LEA R5, R0.reuse, UR10, 0x2 ;  /* 0x0000000a00057c11 */ /* 0x050fe4000f8e10ff */
[C---:B------:R-:W-:Y:S02]  /*01e0*/  LEA R12, R0.reuse, UR11, 0x2 ;  /* 0x0000000b000c7c11 */ /* 0x040fe4000f8e10ff */
[----:B-----5:R-:W-:Y:S02]  /*01f0*/  LEA R0, R0, UR12, 0x2 ;  /* 0x0000000c00007c11 */ /* 0x020fe4000f8e10ff */
[----:B---3--:R-:W-:-:S04]  /*0200*/  IADD3 R7, P0, PT, R9, UR8, RZ ;  /* 0x0000000809077c10 */ /* 0x008fc8000ff1e0ff */
[----:B------:R-:W-:Y:S02]  /*0210*/  LEA.HI.X.SX32 R9, R9, UR9, 0x1, P0 ;  /* 0x0000000909097c11 */ /* 0x000fe400080f0eff */
[-C--:B------:R-:W-:Y:S02]  /*0220*/  IADD3 R2, P1, PT, R5, R7.reuse, RZ ;  /* 0x0000000705027210 */ /* 0x080fe40007f3e0ff */
[----:B------:R-:W-:Y:S01]  /*0230*/  IADD3 R4, P2, PT, R12, R7, RZ ;  /* 0x000000070c047210 */ /* 0x000fe20007f5e0ff */
[----:B------:R-:W-:-:S05]  /*0240*/  FMUL R8, R8, 255 ;  /* 0x437f000008087820 */ /* 0x000fca0000400000 */
[----:B------:R-:W-:Y:S01]  /*0250*/  FMNMX R8, RZ, R8, !PT ;  /* 0x00000008ff087209 */ /* 0x000fe20007800000 */
[----:B------:R-:W-:-:S03]  /*0260*/  FMUL R10, R10, 255 ;  /* 0x437f00000a0a7820 */ /* 0x000fc60000400000 */
[----:B------:R-:W-:Y:S02]  /*0270*/  FMNMX R8, R8, 255, PT ;  /* 0x437f000008087809 */ /* 0x000fe40003800000 */
[----:B------:R-:W-:Y:S01]  /*0280*/  FMNMX R10, RZ, R10, !PT ;  /* 0x0000000aff0a7209 */ /* 0x000fe20007800000 */
[----:B------:R-:W-:Y:S01]  /*0290*/  FMUL R6, R6, 255 ;  /* 0x437f000006067820 */ /* 0x000fe20000400000 */
[----:B------:R0:W1:Y:S02]  /*02a0*/  F2I.U32.TRUNC.NTZ R13, R8 ;  /* 0x00000008000d7305 */ /* 0x000064000020f000 */
[----:B------:R-:W-:Y:S02]  /*02b0*/  FMNMX R10, R10, 255, PT ;  /* 0x437f00000a0a7809 */ /* 0x000fe40003800000 */
[----:B------:R-:W-:-:S04]  /*02c0*/  FMNMX R6, RZ, R6, !PT ;  /* 0x00000006ff067209 */ /* 0x000fc80007800000 */
[----:B------:R-:W-:Y:S01]  /*02d0*/  FMNMX R11, R6, 255, PT ;  /* 0x437f0000060b7809 */ /* 0x000fe20003800000 */
[----:B------:R2:W3:Y:S01]  /*02e0*/  F2I.U32.TRUNC.NTZ R15, R10 ;  /* 0x0000000a000f7305 */ /* 0x0004e2000020f000 */
[CC--:B------:R-:W-:Y:S02]  /*02f0*/  IADD3 R6, P0, PT, R3.reuse, R7.reuse, RZ ;  /* 0x0000000703067210 */ /* 0x0c0fe40007f1e0ff */
[----:B0-----:R-:W-:Y:S02]  /*0300*/  IADD3 R8, P3, PT, R0, R7, RZ ;  /* 0x0000000700087210 */ /* 0x001fe40007f7e0ff */
[-C--:B------:R-:W-:Y:S02]  /*0310*/  LEA.HI.X.SX32 R7, R3, R9.reuse, 0x1, P0 ;  /* 0x0000000903077211 */ /* 0x080fe400000f0eff */
[-C--:B------:R-:W-:Y:S01]  /*0320*/  LEA.HI.X.SX32 R3, R5, R9.reuse, 0x1, P1 ;  /* 0x0000000905037211 */ /* 0x080fe200008f0eff */
[----:B------:R-:W0:Y:S01]  /*0330*/  F2I.U32.TRUNC.NTZ R11, R11 ;  /* 0x0000000b000b7305 */ /* 0x000e22000020f000 */
[----:B--2---:R-:W-:Y:S01]  /*0340*/  IMAD.MOV.U32 R10, RZ, RZ, 0xff ;  /* 0x000000ffff0a7424 */ /* 0x004fe200078e00ff */
[-C--:B------:R-:W-:Y:S01]  /*0350*/  LEA.HI.X.SX32 R5, R12, R9.reuse, 0x1, P2 ;  /* 0x000000090c057211 */ /* 0x080fe200010f0eff */
[----:B-1----:R-:W-:Y:S01]  /*0360*/  STG.E.U8 desc[UR4][R6.64], R13 ;  /* 0x0000000d06007986 */ /* 0x002fe2000c101104 */
[----:B------:R-:W-:-:S02]  /*0370*/  LEA.HI.X.SX32 R9, R0, R9, 0x1, P3 ;  /* 0x0000000900097211 */ /* 0x000fc400018f0eff */
[----:B------:R-:W-:Y:S01]  /*0380*/  PRMT R0, R10, 0x7610, R0 ;  /* 0x000076100a007816 */ /* 0x000fe20000000000 */
[----:B---3--:R-:W-:Y:S04]  /*0390*/  STG.E.U8 desc[UR4][R2.64], R15 ;  /* 0x0000000f02007986 */ /* 0x008fe8000c101104 */
[----:B0-----:R-:W-:Y:S04]  /*03a0*/  STG.E.U8 desc[UR4][R4.64], R11 ;  /* 0x0000000b04007986 */ /* 0x001fe8000c101104 */
[----:B------:R-:W-:Y:S01]  /*03b0*/  STG.E.U8 desc[UR4][R8.64], R0 ;  /* 0x0000000008007986 */ /* 0x000fe2000c101104 */
[----:B------:R-:W-:Y:S05]  /*03c0*/  EXIT ;  /* 0x000000000000794d */ /* 0x000fea0003800000 */
.L_x_0:
[----:B------:R-:W-:-:S00]  /*03d0*/  BRA `(.L_x_0) ;  /* 0xfffffffc00fc7947 */ /* 0x000fc0000383ffff */
[----:B------:R-:W-:-:S00]  /*03e0*/  NOP ;  /* 0x0000000000007918 */ /* 0x000fc00000000000 */
        /* <DEDUP_REMOVED lines=9> */
.L_x_40:


//--------------------- .text.hwc4_uint8_to_nchw_float32_kernel --------------------------
	.section	.text.hwc4_uint8_to_nchw_float32_kernel,"ax",@progbits
	.align	128
        .global         hwc4_uint8_to_nchw_float32_kernel
        .type           hwc4_uint8_to_nchw_float32_kernel,@function
        .size           hwc4_uint8_to_nchw_float32_kernel,(.L_x_38 - hwc4_uint8_to_nchw_float32_kernel)
        .other          hwc4_uint8_to_nchw_float32_kernel,@"STO_CUDA_ENTRY STV_DEFAULT"
hwc4_uint8_to_nchw_float32_kernel:
.text.hwc4_uint8_to_nchw_float32_kernel:
[----:B------:R-:W-:Y:S01]  /*0000*/  LDC R1, c[0x0][0x37c] ;  /* 0x0000df00ff017b82 */ /* 0x000fe20000000800 */
[----:B------:R-:W0:Y:S07]  /*0010*/  S2R R5, SR_TID.Y ;  /* 0x0000000000057919 */ /* 0x000e2e0000002200 */
[----:B------:R-:W1:Y:S01]  /*0020*/  LDC R4, c[0x0][0x360] ;  /* 0x0000d800ff047b82 */ /* 0x000e620000000800 */
[----:B------:R-:W2:Y:S01]  /*0030*/  LDCU.64 UR6, c[0x0][0x390] ;  /* 0x00007200ff0677ac */ /* 0x000ea20008000a00 */
[----:B------:R-:W1:Y:S06]  /*0040*/  S2R R3, SR_TID.X ;  /* 0x0000000000037919 */ /* 0x000e6c0000002100 */
[----:B------:R-:W0:Y:S08]  /*0050*/  S2UR UR5, SR_CTAID.Y ;  /* 0x00000000000579c3 */ /* 0x000e300000002600 */
[----:B------:R-:W0:Y:S08]  /*0060*/  LDC R2, c[0x0][0x364] ;  /* 0x0000d900ff027b82 */ /* 0x000e300000000800 */
[----:B------:R-:W1:Y:S01]  /*0070*/  S2UR UR4, SR_CTAID.X ;  /* 0x00000000000479c3 */ /* 0x000e620000002500 */
[----:B0-----:R-:W-:-:S05]  /*0080*/  IMAD R2, R2, UR5, R5 ;  /* 0x0000000502027c24 */ /* 0x001fca000f8e0205 */
[----:B--2---:R-:W-:Y:S01]  /*0090*/  ISETP.GE.AND P0, PT, R2, UR6, PT ;  /* 0x0000000602007c0c */ /* 0x004fe2000bf06270 */
[----:B-1----:R-:W-:-:S05]  /*00a0*/  IMAD R4, R4, UR4, R3 ;  /* 0x0000000404047c24 */ /* 0x002fca000f8e0203 */
[----:B------:R-:W-:-:S13]  /*00b0*/  ISETP.GE.OR P0, PT, R4, UR7, P0 ;  /* 0x0000000704007c0c */ /* 0x000fda0008706670 */
[----:B------:R-:W-:Y:S05]  /*00c0*/  @P0 EXIT ;  /* 0x000000000000094d */ /* 0x000fea0003800000 */
[----:B------:R-:W0:Y:S01]  /*00d0*/  LDCU.64 UR6, c[0x0][0x398] ;  /* 0x00007300ff0677ac */ /* 0x000e220008000a00 */
[----:B------:R-:W1:Y:S01]  /*00e0*/  LDCU.64 UR8, c[0x0][0x380] ;  /* 0x00007000ff0877ac */ /* 0x000e620008000a00 */
[----:B------:R-:W2:Y:S01]  /*00f0*/  LDCU.64 UR4, c[0x0][0x358] ;  /* 0x00006b00ff0477ac */ /* 0x000ea20008000a00 */
[----:B0-----:R-:W-:Y:S01]  /*0100*/  IMAD R0, R2, UR6, RZ ;  /* 0x0000000602007c24 */ /* 0x001fe2000f8e02ff */
[----:B------:R-:W-:Y:S01]  /*0110*/  LEA R3, R4, UR7, 0x2 ;  /* 0x0000000704037c11 */ /* 0x000fe2000f8e10ff */
[----:B------:R-:W0:Y:S03]  /*0120*/  LDCU.64 UR6, c[0x0][0x3a0] ;  /* 0x00007400ff0677ac */ /* 0x000e260008000a00 */
[----:B-1----:R-:W-:-:S04]  /*0130*/  IADD3 R12, P0, PT, R0, UR8, RZ ;  /* 0x00000008000c7c10 */ /* 0x002fc8000ff1e0ff */
[----:B------:R-:W-:Y:S02]  /*0140*/  LEA.HI.X.SX32 R6, R0, UR9, 0x1, P0 ;  /* 0x0000000900067c11 */ /* 0x000fe400080f0eff */
[----:B------:R-:W-:-:S04]  /*0150*/  IADD3 R10, P0, PT, R3, R12, RZ ;  /* 0x0000000c030a7210 */ /* 0x000fc80007f1e0ff */
[----:B------:R-:W-:-:S05]  /*0160*/  LEA.HI.X.SX32 R11, R3, R6, 0x1, P0 ;  /* 0x00000006030b7211 */ /* 0x000fca00000f0eff */
[----:B--2---:R-:W2:Y:S01]  /*0170*/  LDG.E.U8.CONSTANT R0, desc[UR4][R10.64] ;  /* 0x000000040a007981 */ /* 0x004ea2000c1e9100 */
[C---:B0-----:R-:W-:Y:S02]  /*0180*/  LEA R3, R4.reuse, UR6, 0x2 ;  /* 0x0000000604037c11 */ /* 0x041fe4000f8e10ff */
[----:B------:R-:W-:Y:S02]  /*0190*/  LEA R5, R4, UR7, 0x2 ;  /* 0x0000000704057c11 */ /* 0x000fe4000f8e10ff */
[-C--:B------:R-:W-:Y:S02]  /*01a0*/  IADD3 R8, P0, PT, R3, R12.reuse, RZ ;  /* 0x0000000c03087210 */ /* 0x080fe40007f1e0ff */
[----:B------:R-:W-:Y:S02]  /*01b0*/  IADD3 R12, P1, PT, R5, R12, RZ ;  /* 0x0000000c050c7210 */ /* 0x000fe40007f3e0ff */
[-C--:B------:R-:W-:Y:S02]  /*01c0*/  LEA.HI.X.SX32 R9, R3, R6.reuse, 0x1, P0 ;  /* 0x0000000603097211 */ /* 0x080fe400000f0eff */
[----:B------:R-:W-:-:S03]  /*01d0*/  LEA.HI.X.SX32 R13, R5, R6, 0x1, P1 ;  /* 0x00000006050d7211 */ /* 0x000fc600008f0eff */
[----:B------:R0:W5:Y:S04]  /*01e0*/  LDG.E.U8.CONSTANT R8, desc[UR4][R8.64] ;  /* 0x0000000408087981 */ /* 0x000168000c1e9100 */
[----:B------:R0:W5:Y:S01]  /*01f0*/  LDG.E.U8.CONSTANT R7, desc[UR4][R12.64] ;  /* 0x000000040c077981 */ /* 0x000162000c1e9100 */
[----:B------:R-:W-:Y:S01]  /*0200*/  IMAD.MOV.U32 R5, RZ, RZ, 0x3b808081 ;  /* 0x3b808081ff057424 */ /* 0x000fe200078e00ff */
[----:B------:R-:W-:Y:S01]  /*0210*/  BSSY.RECONVERGENT B0, `(.L_x_1) ;  /* 0x000000e000007945 */ /* 0x000fe20003800200 */
[----:B------:R-:W-:-:S04]  /*0220*/  IMAD.MOV.U32 R6, RZ, RZ, 0x437f0000 ;  /* 0x437f0000ff067424 */ /* 0x000fc800078e00ff */
[----:B------:R-:W-:-:S04]  /*0230*/  FFMA R3, R5, -R6, 1 ;  /* 0x3f80000005037423 */ /* 0x000fc80000000806 */
[----:B------:R-:W-:Y:S01]  /*0240*/  FFMA R3, R3, R5, 0.0039215688593685626984 ;  /* 0x3b80808103037423 */ /* 0x000fe20000000005 */
[----:B--2---:R-:W-:-:S04]  /*0250*/  I2FP.F32.U32 R0, R0 ;  /* 0x0000000000007245 */ /* 0x004fc80000201000 */
[----:B------:R-:W1:Y:S01]  /*0260*/  FCHK P0, R0, 255 ;  /* 0x437f000000007902 */ /* 0x000e620000000000 */
[----:B------:R-:W-:-:S04]  /*0270*/  FFMA R5, R0, R3, RZ ;  /* 0x0000000300057223 */ /* 0x000fc800000000ff */
[----:B------:R-:W-:-:S04]  /*0280*/  FFMA R10, R5, -255, R0 ;  /* 0xc37f0000050a7823 */ /* 0x000fc80000000000 */
[----:B------:R-:W-:Y:S01]  /*0290*/  FFMA R3, R3, R10, R5 ;  /* 0x0000000a03037223 */ /* 0x000fe20000000005 */
[----:B01----:R-:W-:Y:S06]  /*02a0*/  @!P0 BRA `(.L_x_2) ;  /* 0x0000000000108947 */ /* 0x003fec0003800000 */
[----:B------:R-:W-:Y:S01]  /*02b0*/  IMAD.MOV.U32 R3, RZ, RZ, R0 ;  /* 0x000000ffff037224 */ /* 0x000fe200078e0000 */
[----:B------:R-:W-:-:S07]  /*02c0*/  MOV R10, 0x2e0 ;  /* 0x000002e0000a7802 */ /* 0x000fce0000000f00 */
[----:B-----5:R-:W-:Y:S05]  /*02d0*/  CALL.REL.NOINC `($__internal_0_$__cuda_sm3x_div_rn_noftz_f32_slowpath) ;  /* 0x0000000000a87944 */ /* 0x020fea0003c00000 */
[----:B------:R-:W-:-:S07]  /*02e0*/  IMAD.MOV.U32 R3, RZ, RZ, R0 ;  /* 0x000000ffff037224 */ /* 0x000fce00078e0000 */
.L_x_2:
[----:B------:R-:W-:Y:S05]  /*02f0*/  BSYNC.RECONVERGENT B0 ;  /* 0x0000000000007941 */ /* 0x000fea0003800200 */
.L_x_1:
[----:B------:R-:W0:Y:S01]  /*0300*/  LDC.64 R10, c[0x0][0x390] ;  /* 0x0000e400ff0a7b82 */ /* 0x000e220000000a00 */
[----:B-----5:R-:W-:Y:S01]  /*0310*/  I2FP.F32.U32 R9, R8 ;  /* 0x0000000800097245 */ /* 0x020fe20000201000 */
[----:B------:R-:W-:Y:S01]  /*0320*/  IMAD.MOV.U32 R15, RZ, RZ, 0x3b808081 ;  /* 0x3b808081ff0f7424 */ /* 0x000fe200078e00ff */
[----:B------:R-:W-:Y:S02]  /*0330*/  BSSY.RECONVERGENT B0, `(.L_x_3) ;  /* 0x0000011000007945 */ /* 0x000fe40003800200 */
[----:B------:R-:W1:Y:S01]  /*0340*/  FCHK P0, R9, 255 ;  /* 0x437f000009007902 */ /* 0x000e620000000000 */
[----:B------:R-:W-:Y:S02]  /*0350*/  FFMA R0, R15, -R6, 1 ;  /* 0x3f8000000f007423 */ /* 0x000fe40000000806 */
[----:B------:R-:W2:Y:S02]  /*0360*/  LDC.64 R12, c[0x0][0x388] ;  /* 0x0000e200ff0c7b82 */ /* 0x000ea40000000a00 */
[----:B------:R-:W-:Y:S01]  /*0370*/  FFMA R0, R0, R15, 0.0039215688593685626984 ;  /* 0x3b80808100007423 */ /* 0x000fe2000000000f */
[----:B0-----:R-:W-:-:S03]  /*0380*/  IMAD R5, R2, R11, R4 ;  /* 0x0000000b02057224 */ /* 0x001fc600078e0204 */
[----:B------:R-:W-:Y:S01]  /*0390*/  FFMA R2, R0, R9, RZ ;  /* 0x0000000900027223 */ /* 0x000fe200000000ff */
[----:B------:R-:W-:Y:S02]  /*03a0*/  IMAD R11, R10, R11, RZ ;  /* 0x0000000b0a0b7224 */ /* 0x000fe400078e02ff */
[----:B--2---:R-:W-:-:S04]  /*03b0*/  IMAD.WIDE R4, R5, 0x4, R12 ;  /* 0x0000000405047825 */ /* 0x004fc800078e020c */
[----:B------:R-:W-:Y:S01]  /*03c0*/  FFMA R13, R2, -255, R9 ;  /* 0xc37f0000020d7823 */ /* 0x000fe20000000009 */
[----:B------:R0:W-:Y:S03]  /*03d0*/  STG.E desc[UR4][R4.64], R3 ;  /* 0x0000000304007986 */ /* 0x0001e6000c101904 */
[----:B------:R-:W-:Y:S01]  /*03e0*/  FFMA R13, R0, R13, R2 ;  /* 0x0000000d000d7223 */ /* 0x000fe20000000002 */
[----:B-1----:R-:W-:Y:S06]  /*03f0*/  @!P0 BRA `(.L_x_4) ;  /* 0x0000000000108947 */ /* 0x002fec0003800000 */
[----:B0-----:R-:W-:Y:S01]  /*0400*/  IMAD.MOV.U32 R3, RZ, RZ, R9 ;  /* 0x000000ffff037224 */ /* 0x001fe200078e0009 */
[----:B------:R-:W-:-:S07]  /*0410*/  MOV R10, 0x430 ;  /* 0x00000430000a7802 */ /* 0x000fce0000000f00 */
[----:B------:R-:W-:Y:S05]  /*0420*/  CALL.REL.NOINC `($__internal_0_$__cuda_sm3x_div_rn_noftz_f32_slowpath) ;  /* 0x0000000000547944 */ /* 0x000fea0003c00000 */
[----:B------:R-:W-:-:S07]  /*0430*/  IMAD.MOV.U32 R13, RZ, RZ, R0 ;  /* 0x000000ffff0d7224 */ /* 0x000fce00078e0000 */
.L_x_4:
[----:B------:R-:W-:Y:S05]  /*0440*/  BSYNC.RECONVERGENT B0 ;  /* 0x0000000000007941 */ /* 0x000fea0003800200 */
.L_x_3:
[----:B0-----:R-:W-:Y:S01]  /*0450*/  IMAD.WIDE R4, R11, 0x4, R4 ;  /* 0x000000040b047825 */ /* 0x001fe200078e0204 */
[----:B------:R-:W-:Y:S01]  /*0460*/  I2FP.F32.U32 R3, R7 ;  /* 0x0000000700037245 */ /* 0x000fe20000201000 */
[----:B------:R-:W-:Y:S02]  /*0470*/  BSSY.RECONVERGENT B0, `(.L_x_5) ;  /* 0x000000d000007945 */ /* 0x000fe40003800200 */
[----:B------:R-:W-:Y:S01]  /*0480*/  IMAD.MOV.U32 R9, RZ, RZ, 0x3b808081 ;  /* 0x3b808081ff097424 */ /* 0x000fe200078e00ff */
[----:B------:R0:W-:Y:S01]  /*0490*/  STG.E desc[UR4][R4.64], R13 ;  /* 0x0000000d04007986 */ /* 0x0001e2000c101904 */
[----:B------:R-:W1:Y:S02]  /*04a0*/  FCHK P0, R3, 255 ;  /* 0x437f000003007902 */ /* 0x000e640000000000 */
[----:B------:R-:W-:-:S04]  /*04b0*/  FFMA R0, R9, -R6, 1 ;  /* 0x3f80000009007423 */ /* 0x000fc80000000806 */
[----:B------:R-:W-:-:S04]  /*04c0*/  FFMA R0, R0, R9, 0.0039215688593685626984 ;  /* 0x3b80808100007423 */ /* 0x000fc80000000009 */
[----:B------:R-:W-:-:S04]  /*04d0*/  FFMA R2, R0, R3, RZ ;  /* 0x0000000300027223 */ /* 0x000fc800000000ff */
[----:B------:R-:W-:-:S04]  /*04e0*/  FFMA R7, R2, -255, R3 ;  /* 0xc37f000002077823 */ /* 0x000fc80000000003 */
[----:B------:R-:W-:Y:S01]  /*04f0*/  FFMA R7, R0, R7, R2 ;  /* 0x0000000700077223 */ /* 0x000fe20000000002 */
[----:B01----:R-:W-:Y:S06]  /*0500*/  @!P0 BRA `(.L_x_6) ;  /* 0x00000000000c8947 */ /* 0x003fec0003800000 */
[----:B------:R-:W-:-:S07]  /*0510*/  MOV R10, 0x530 ;  /* 0x00000530000a7802 */ /* 0x000fce0000000f00 */
[----:B------:R-:W-:Y:S05]  /*0520*/  CALL.REL.NOINC `($__internal_0_$__cuda_sm3x_div_rn_noftz_f32_slowpath) ;  /* 0x0000000000147944 */ /* 0x000fea0003c00000 */
[----:B------:R-:W-:-:S07]  /*0530*/  IMAD.MOV.U32 R7, RZ, RZ, R0 ;  /* 0x000000ffff077224 */ /* 0x000fce00078e0000 */
.L_x_6:
[----:B------:R-:W-:Y:S05]  /*0540*/  BSYNC.RECONVERGENT B0 ;  /* 0x0000000000007941 */ /* 0x000fea0003800200 */
.L_x_5:
[----:B------:R-:W-:-:S05]  /*0550*/  IMAD.WIDE R4, R11, 0x4, R4 ;  /* 0x000000040b047825 */ /* 0x000fca00078e0204 */
[----:B------:R-:W-:Y:S01]  /*0560*/  STG.E desc[UR4][R4.64], R7 ;  /* 0x0000000704007986 */ /* 0x000fe2000c101904 */
[----:B------:R-:W-:Y:S05]  /*0570*/  EXIT ;  /* 0x000000000000794d */ /* 0x000fea0003800000 */
        .weak           $__internal_0_$__cuda_sm3x_div_rn_noftz_f32_slowpath
        .type           $__internal_0_$__cuda_sm3x_div_rn_noftz_f32_slowpath,@function
        .size           $__internal_0_$__cuda_sm3x_div_rn_noftz_f32_slowpath,(.L_x_38 - $__internal_0_$__cuda_sm3x_div_rn_noftz_f32_slowpath)
$__internal_0_$__cuda_sm3x_div_rn_noftz_f32_slowpath:
[----:B------:R-:W-:Y:S01]  /*0580*/  SHF.R.U32.HI R12, RZ, 0x17, R6 ;  /* 0x00000017ff0c7819 */ /* 0x000fe20000011606 */
[----:B------:R-:W-:Y:S01]  /*0590*/  BSSY.RECONVERGENT B1, `(.L_x_7) ;  /* 0x0000064000017945 */ /* 0x000fe20003800200 */
[----:B------:R-:W-:Y:S01]  /*05a0*/  SHF.R.U32.HI R0, RZ, 0x17, R3 ;  /* 0x00000017ff007819 */ /* 0x000fe20000011603 */
[----:B------:R-:W-:Y:S01]  /*05b0*/  IMAD.MOV.U32 R14, RZ, RZ, 0x437f0000 ;  /* 0x437f0000ff0e7424 */ /* 0x000fe200078e00ff */
[----:B------:R-:W-:Y:S02]  /*05c0*/  LOP3.LUT R12, R12, 0xff, RZ, 0xc0, !PT ;  /* 0x000000ff0c0c7812 */ /* 0x000fe400078ec0ff */
[----:B------:R-:W-:-:S03]  /*05d0*/  LOP3.LUT R16, R0, 0xff, RZ, 0xc0, !PT ;  /* 0x000000ff00107812 */ /* 0x000fc600078ec0ff */
[----:B------:R-:W-:Y:S02]  /*05e0*/  VIADD R13, R12, 0xffffffff ;  /* 0xffffffff0c0d7836 */ /* 0x000fe40000000000 */
[----:B------:R-:W-:-:S03]  /*05f0*/  VIADD R15, R16, 0xffffffff ;  /* 0xffffffff100f7836 */ /* 0x000fc60000000000 */
[----:B------:R-:W-:-:S04]  /*0600*/  ISETP.GT.U32.AND P0, PT, R13, 0xfd, PT ;  /* 0x000000fd0d00780c */ /* 0x000fc80003f04070 */
[----:B------:R-:W-:-:S13]  /*0610*/  ISETP.GT.U32.OR P0, PT, R15, 0xfd, P0 ;  /* 0x000000fd0f00780c */ /* 0x000fda0000704470 */
[----:B------:R-:W-:Y:S01]  /*0620*/  @!P0 IMAD.MOV.U32 R9, RZ, RZ, RZ ;  /* 0x000000ffff098224 */ /* 0x000fe200078e00ff */
[----:B------:R-:W-:Y:S06]  /*0630*/  @!P0 BRA `(.L_x_8) ;  /* 0x0000000000608947 */ /* 0x000fec0003800000 */
[----:B------:R-:W-:Y:S01]  /*0640*/  IMAD.MOV.U32 R0, RZ, RZ, 0x437f0000 ;  /* 0x437f0000ff007424 */ /* 0x000fe200078e00ff */
[----:B------:R-:W-:-:S04]  /*0650*/  FSETP.GTU.FTZ.AND P0, PT, |R3|, +INF , PT ;  /* 0x7f8000000300780b */ /* 0x000fc80003f1c200 */
[----:B------:R-:W-:-:S04]  /*0660*/  FSETP.GTU.FTZ.AND P1, PT, |R0|, +INF , PT ;  /* 0x7f8000000000780b */ /* 0x000fc80003f3c200 */
[----:B------:R-:W-:-:S13]  /*0670*/  PLOP3.LUT P0, PT, P0, P1, PT, 0xf8, 0x8f ;  /* 0x00000000008f781c */ /* 0x000fda0000703f70 */
[----:B------:R-:W-:Y:S05]  /*0680*/  @P0 BRA `(.L_x_9) ;  /* 0x00000004004c0947 */ /* 0x000fea0003800000 */
[----:B------:R-:W-:-:S13]  /*0690*/  LOP3.LUT P0, RZ, R14, 0x7fffffff, R3, 0xc8, !PT ;  /* 0x7fffffff0eff7812 */ /* 0x000fda000780c803 */
[----:B------:R-:W-:Y:S05]  /*06a0*/  @!P0 BRA `(.L_x_10) ;  /* 0x00000004003c8947 */ /* 0x000fea0003800000 */
[C---:B------:R-:W-:Y:S02]  /*06b0*/  FSETP.NEU.FTZ.AND P2, PT, |R3|.reuse, +INF , PT ;  /* 0x7f8000000300780b */ /* 0x040fe40003f5d200 */
[----:B------:R-:W-:Y:S02]  /*06c0*/  FSETP.NEU.FTZ.AND P1, PT, |R0|, +INF , PT ;  /* 0x7f8000000000780b */ /* 0x000fe40003f3d200 */
[----:B------:R-:W-:-:S11]  /*06d0*/  FSETP.NEU.FTZ.AND P0, PT, |R3|, +INF , PT ;  /* 0x7f8000000300780b */ /* 0x000fd60003f1d200 */
[----:B------:R-:W-:Y:S05]  /*06e0*/  @!P1 BRA !P2, `(.L_x_10) ;  /* 0x00000004002c9947 */ /* 0x000fea0005000000 */
[----:B------:R-:W-:-:S04]  /*06f0*/  LOP3.LUT P2, RZ, R3, 0x7fffffff, RZ, 0xc0, !PT ;  /* 0x7fffffff03ff7812 */ /* 0x000fc8000784c0ff */
[----:B------:R-:W-:-:S13]  /*0700*/  PLOP3.LUT P1, PT, P1, P2, PT, 0x2f, 0xf2 ;  /* 0x0000000000f2781c */ /* 0x000fda0000f24577 */
[----:B------:R-:W-:Y:S05]  /*0710*/  @P1 BRA `(.L_x_11) ;  /* 0x0000000400181947 */ /* 0x000fea0003800000 */
[----:B------:R-:W-:-:S04]  /*0720*/  LOP3.LUT P1, RZ, R14, 0x7fffffff, RZ, 0xc0, !PT ;  /* 0x7fffffff0eff7812 */ /* 0x000fc8000782c0ff */
[----:B------:R-:W-:-:S13]  /*0730*/  PLOP3.LUT P0, PT, P0, P1, PT, 0x2f, 0xf2 ;  /* 0x0000000000f2781c */ /* 0x000fda0000702577 */
[----:B------:R-:W-:Y:S05]  /*0740*/  @P0 BRA `(.L_x_12) ;  /* 0x0000000400000947 */ /* 0x000fea0003800000 */
[----:B------:R-:W-:Y:S02]  /*0750*/  ISETP.GE.AND P0, PT, R15, RZ, PT ;  /* 0x000000ff0f00720c */ /* 0x000fe40003f06270 */
[----:B------:R-:W-:-:S11]  /*0760*/  ISETP.GE.AND P1, PT, R13, RZ, PT ;  /* 0x000000ff0d00720c */ /* 0x000fd60003f26270 */
[----:B------:R-:W-:Y:S02]  /*0770*/  @P0 IMAD.MOV.U32 R9, RZ, RZ, RZ ;  /* 0x000000ffff090224 */ /* 0x000fe400078e00ff */
[----:B------:R-:W-:Y:S01]  /*0780*/  @!P0 FFMA R3, R3, 1.84467440737095516160e+19, RZ ;  /* 0x5f80000003038823 */ /* 0x000fe200000000ff */
[----:B------:R-:W-:Y:S02]  /*0790*/  @!P0 IMAD.MOV.U32 R9, RZ, RZ, -0x40 ;  /* 0xffffffc0ff098424 */ /* 0x000fe400078e00ff */
[----:B------:R-:W-:Y:S02]  /*07a0*/  @!P1 FFMA R14, R0, 1.84467440737095516160e+19, RZ ;  /* 0x5f800000000e9823 */ /* 0x000fe400000000ff */
[----:B------:R-:W-:-:S07]  /*07b0*/  @!P1 VIADD R9, R9, 0x40 ;  /* 0x0000004009099836 */ /* 0x000fce0000000000 */
.L_x_8:
[----:B------:R-:W-:Y:S01]  /*07c0*/  LEA R13, R12, 0xc0800000, 0x17 ;  /* 0xc08000000c0d7811 */ /* 0x000fe200078eb8ff */
[----:B------:R-:W-:Y:S04]  /*07d0*/  BSSY.RECONVERGENT B2, `(.L_x_13) ;  /* 0x0000036000027945 */ /* 0x000fe80003800200 */
[----:B------:R-:W-:Y:S02]  /*07e0*/  IMAD.IADD R14, R14, 0x1, -R13 ;  /* 0x000000010e0e7824 */ /* 0x000fe400078e0a0d */
[----:B------:R-:W-:Y:S02]  /*07f0*/  VIADD R13, R16, 0xffffff81 ;  /* 0xffffff81100d7836 */ /* 0x000fe40000000000 */
[----:B------:R0:W1:Y:S01]  /*0800*/  MUFU.RCP R15, R14 ;  /* 0x0000000e000f7308 */ /* 0x0000620000001000 */
[----:B------:R-:W-:Y:S01]  /*0810*/  FADD.FTZ R17, -R14, -RZ ;  /* 0x800000ff0e117221 */ /* 0x000fe20000010100 */
[C---:B------:R-:W-:Y:S01]  /*0820*/  IMAD R0, R13.reuse, -0x800000, R3 ;  /* 0xff8000000d007824 */ /* 0x040fe200078e0203 */
[----:B0-----:R-:W-:-:S05]  /*0830*/  IADD3 R14, PT, PT, R13, 0x7f, -R12 ;  /* 0x0000007f0d0e7810 */ /* 0x001fca0007ffe80c */
[----:B------:R-:W-:Y:S02]  /*0840*/  IMAD.IADD R9, R14, 0x1, R9 ;  /* 0x000000010e097824 */ /* 0x000fe400078e0209 */
[----:B-1----:R-:W-:-:S04]  /*0850*/  FFMA R16, R15, R17, 1 ;  /* 0x3f8000000f107423 */ /* 0x002fc80000000011 */
[----:B------:R-:W-:-:S04]  /*0860*/  FFMA R3, R15, R16, R15 ;  /* 0x000000100f037223 */ /* 0x000fc8000000000f */
[----:B------:R-:W-:-:S04]  /*0870*/  FFMA R16, R0, R3, RZ ;  /* 0x0000000300107223 */ /* 0x000fc800000000ff */
[----:B------:R-:W-:-:S04]  /*0880*/  FFMA R15, R17, R16, R0 ;  /* 0x00000010110f7223 */ /* 0x000fc80000000000 */
[----:B------:R-:W-:-:S04]  /*0890*/  FFMA R16, R3, R15, R16 ;  /* 0x0000000f03107223 */ /* 0x000fc80000000010 */
[----:B------:R-:W-:-:S04]  /*08a0*/  FFMA R17, R17, R16, R0 ;  /* 0x0000001011117223 */ /* 0x000fc80000000000 */
[----:B------:R-:W-:-:S05]  /*08b0*/  FFMA R0, R3, R17, R16 ;  /* 0x0000001103007223 */ /* 0x000fca0000000010 */
[----:B------:R-:W-:-:S04]  /*08c0*/  SHF.R.U32.HI R12, RZ, 0x17, R0 ;  /* 0x00000017ff0c7819 */ /* 0x000fc80000011600 */
[----:B------:R-:W-:-:S05]  /*08d0*/  LOP3.LUT R12, R12, 0xff, RZ, 0xc0, !PT ;  /* 0x000000ff0c0c7812 */ /* 0x000fca00078ec0ff */
[----:B------:R-:W-:-:S04]  /*08e0*/  IMAD.IADD R15, R12, 0x1, R9 ;  /* 0x000000010c0f7824 */ /* 0x000fc800078e0209 */
[----:B------:R-:W-:-:S05]  /*08f0*/  VIADD R12, R15, 0xffffffff ;  /* 0xffffffff0f0c7836 */ /* 0x000fca0000000000 */
[----:B------:R-:W-:-:S13]  /*0900*/  ISETP.GE.U32.AND P0, PT, R12, 0xfe, PT ;  /* 0x000000fe0c00780c */ /* 0x000fda0003f06070 */
[----:B------:R-:W-:Y:S05]  /*0910*/  @!P0 BRA `(.L_x_14) ;  /* 0x0000000000808947 */ /* 0x000fea0003800000 */
[----:B------:R-:W-:-:S13]  /*0920*/  ISETP.GT.AND P0, PT, R15, 0xfe, PT ;  /* 0x000000fe0f00780c */ /* 0x000fda0003f04270 */
[----:B------:R-:W-:Y:S05]  /*0930*/  @P0 BRA `(.L_x_15) ;  /* 0x00000000006c0947 */ /* 0x000fea0003800000 */
[----:B------:R-:W-:-:S13]  /*0940*/  ISETP.GE.AND P0, PT, R15, 0x1, PT ;  /* 0x000000010f00780c */ /* 0x000fda0003f06270 */
[----:B------:R-:W-:Y:S05]  /*0950*/  @P0 BRA `(.L_x_16) ;  /* 0x0000000000740947 */ /* 0x000fea0003800000 */
[----:B------:R-:W-:Y:S02]  /*0960*/  ISETP.GE.AND P0, PT, R15, -0x18, PT ;  /* 0xffffffe80f00780c */ /* 0x000fe40003f06270 */
[----:B------:R-:W-:-:S11]  /*0970*/  LOP3.LUT R0, R0, 0x80000000, RZ, 0xc0, !PT ;  /* 0x8000000000007812 */ /* 0x000fd600078ec0ff */
[----:B------:R-:W-:Y:S05]  /*0980*/  @!P0 BRA `(.L_x_16) ;  /* 0x0000000000688947 */ /* 0x000fea0003800000 */
[-CC-:B------:R-:W-:Y:S01]  /*0990*/  FFMA.RZ R9, R3, R17.reuse, R16.reuse ;  /* 0x0000001103097223 */ /* 0x180fe2000000c010 */
[----:B------:R-:W-:Y:S02]  /*09a0*/  VIADD R14, R15, 0x20 ;  /* 0x000000200f0e7836 */ /* 0x000fe40000000000 */
[-CC-:B------:R-:W-:Y:S01]  /*09b0*/  FFMA.RM R12, R3, R17.reuse, R16.reuse ;  /* 0x00000011030c7223 */ /* 0x180fe20000004010 */
[----:B------:R-:W-:Y:S02]  /*09c0*/  ISETP.NE.AND P2, PT, R15, RZ, PT ;  /* 0x000000ff0f00720c */ /* 0x000fe40003f45270 */
[----:B------:R-:W-:Y:S01]  /*09d0*/  LOP3.LUT R13, R9, 0x7fffff, RZ, 0xc0, !PT ;  /* 0x007fffff090d7812 */ /* 0x000fe200078ec0ff */
[----:B------:R-:W-:Y:S01]  /*09e0*/  FFMA.RP R9, R3, R17, R16 ;  /* 0x0000001103097223 */ /* 0x000fe20000008010 */
[----:B------:R-:W-:Y:S01]  /*09f0*/  IMAD.MOV R3, RZ, RZ, -R15 ;  /* 0x000000ffff037224 */ /* 0x000fe200078e0a0f */
[----:B------:R-:W-:Y:S02]  /*0a00*/  ISETP.NE.AND P1, PT, R15, RZ, PT ;  /* 0x000000ff0f00720c */ /* 0x000fe40003f25270 */
[----:B------:R-:W-:-:S02]  /*0a10*/  LOP3.LUT R13, R13, 0x800000, RZ, 0xfc, !PT ;  /* 0x008000000d0d7812 */ /* 0x000fc400078efcff */
[----:B------:R-:W-:Y:S02]  /*0a20*/  FSETP.NEU.FTZ.AND P0, PT, R9, R12, PT ;  /* 0x0000000c0900720b */ /* 0x000fe40003f1d000 */
[----:B------:R-:W-:Y:S02]  /*0a30*/  SHF.L.U32 R14, R13, R14, RZ ;  /* 0x0000000e0d0e7219 */ /* 0x000fe400000006ff */
[----:B------:R-:W-:Y:S02]  /*0a40*/  SEL R12, R3, RZ, P2 ;  /* 0x000000ff030c7207 */ /* 0x000fe40001000000 */
[----:B------:R-:W-:Y:S02]  /*0a50*/  ISETP.NE.AND P1, PT, R14, RZ, P1 ;  /* 0x000000ff0e00720c */ /* 0x000fe40000f25270 */
[----:B------:R-:W-:Y:S02]  /*0a60*/  SHF.R.U32.HI R12, RZ, R12, R13 ;  /* 0x0000000cff0c7219 */ /* 0x000fe4000001160d */
[----:B------:R-:W-:-:S02]  /*0a70*/  PLOP3.LUT P0, PT, P0, P1, PT, 0xf8, 0x8f ;  /* 0x00000000008f781c */ /* 0x000fc40000703f70 */
[----:B------:R-:W-:Y:S02]  /*0a80*/  SHF.R.U32.HI R14, RZ, 0x1, R12 ;  /* 0x00000001ff0e7819 */ /* 0x000fe4000001160c */
[----:B------:R-:W-:-:S04]  /*0a90*/  SEL R3, RZ, 0x1, !P0 ;  /* 0x00000001ff037807 */ /* 0x000fc80004000000 */
[----:B------:R-:W-:-:S04]  /*0aa0*/  LOP3.LUT R3, R3, 0x1, R14, 0xf8, !PT ;  /* 0x0000000103037812 */ /* 0x000fc800078ef80e */
[----:B------:R-:W-:-:S05]  /*0ab0*/  LOP3.LUT R3, R3, R12, RZ, 0xc0, !PT ;  /* 0x0000000c03037212 */ /* 0x000fca00078ec0ff */
[----:B------:R-:W-:-:S05]  /*0ac0*/  IMAD.IADD R3, R14, 0x1, R3 ;  /* 0x000000010e037824 */ /* 0x000fca00078e0203 */
[----:B------:R-:W-:Y:S01]  /*0ad0*/  LOP3.LUT R0, R3, R0, RZ, 0xfc, !PT ;  /* 0x0000000003007212 */ /* 0x000fe200078efcff */
[----:B------:R-:W-:Y:S06]  /*0ae0*/  BRA `(.L_x_16) ;  /* 0x0000000000107947 */ /* 0x000fec0003800000 */
.L_x_15:
[----:B------:R-:W-:-:S04]  /*0af0*/  LOP3.LUT R0, R0, 0x80000000, RZ, 0xc0, !PT ;  /* 0x8000000000007812 */ /* 0x000fc800078ec0ff */
[----:B------:R-:W-:Y:S01]  /*0b00*/  LOP3.LUT R0, R0, 0x7f800000, RZ, 0xfc, !PT ;  /* 0x7f80000000007812 */ /* 0x000fe200078efcff */
[----:B------:R-:W-:Y:S06]  /*0b10*/  BRA `(.L_x_16) ;  /* 0x0000000000047947 */ /* 0x000fec0003800000 */
.L_x_14:
[----:B------:R-:W-:-:S07]  /*0b20*/  IMAD R0, R9, 0x800000, R0 ;  /* 0x0080000009007824 */ /* 0x000fce00078e0200 */
.L_x_16:
[----:B------:R-:W-:Y:S05]  /*0b30*/  BSYNC.RECONVERGENT B2 ;  /* 0x0000000000027941 */ /* 0x000fea0003800200 */
.L_x_13:
[----:B------:R-:W-:Y:S05]  /*0b40*/  BRA `(.L_x_17) ;  /* 0x0000000000207947 */ /* 0x000fea0003800000 */
.L_x_12:
[----:B------:R-:W-:-:S04]  /*0b50*/  LOP3.LUT R0, R14, 0x80000000, R3, 0x48, !PT ;  /* 0x800000000e007812 */ /* 0x000fc800078e4803 */
[----:B------:R-:W-:Y:S01]  /*0b60*/  LOP3.LUT R0, R0, 0x7f800000, RZ, 0xfc, !PT ;  /* 0x7f80000000007812 */ /* 0x000fe200078efcff */
[----:B------:R-:W-:Y:S06]  /*0b70*/  BRA `(.L_x_17) ;  /* 0x0000000000147947 */ /* 0x000fec0003800000 */
.L_x_11:
[----:B------:R-:W-:Y:S01]  /*0b80*/  LOP3.LUT R0, R14, 0x80000000, R3, 0x48, !PT ;  /* 0x800000000e007812 */ /* 0x000fe200078e4803 */
[----:B------:R-:W-:Y:S06]  /*0b90*/  BRA `(.L_x_17) ;  /* 0x00000000000c7947 */ /* 0x000fec0003800000 */
.L_x_10:
[----:B------:R-:W0:Y:S01]  /*0ba0*/  MUFU.RSQ R0, -QNAN ;  /* 0xffc0000000007908 */ /* 0x000e220000001400 */
[----:B------:R-:W-:Y:S05]  /*0bb0*/  BRA `(.L_x_17) ;  /* 0x0000000000047947 */ /* 0x000fea0003800000 */
.L_x_9:
[----:B------:R-:W-:-:S07]  /*0bc0*/  FADD.FTZ R0, R3, R0 ;  /* 0x0000000003007221 */ /* 0x000fce0000010000 */
.L_x_17:
[----:B------:R-:W-:Y:S05]  /*0bd0*/  BSYNC.RECONVERGENT B1 ;  /* 0x0000000000017941 */ /* 0x000fea0003800200 */
.L_x_7:
[----:B------:R-:W-:Y:S02]  /*0be0*/  IMAD.MOV.U32 R12, RZ, RZ, R10 ;  /* 0x000000ffff0c7224 */ /* 0x000fe400078e000a */
[----:B------:R-:W-:-:S04]  /*0bf0*/  IMAD.MOV.U32 R13, RZ, RZ, 0x0 ;  /* 0x00000000ff0d7424 */ /* 0x000fc800078e00ff */
[----:B0-----:R-:W-:Y:S05]  /*0c00*/  RET.REL.NODEC R12 `(hwc4_uint8_to_nchw_float32_kernel) ;  /* 0xfffffff00cfc7950 */ /* 0x001fea0003c3ffff */
.L_x_18:
        /* <DEDUP_REMOVED lines=15> */
.L_x_38:


//--------------------- .text.nchw_float32_to_hwc_uint8_kernel --------------------------
	.section	.text.nchw_float32_to_hwc_uint8_kernel,"ax",@progbits
	.align	128
        .global         nchw_float32_to_hwc_uint8_kernel
        .type           nchw_float32_to_hwc_uint8_kernel,@function
        .size           nchw_float32_to_hwc_uint8_kernel,(.L_x_42 - nchw_float32_to_hwc_uint8_kernel)
        .other          nchw_float32_to_hwc_uint8_kernel,@"STO_CUDA_ENTRY STV_DEFAULT"
nchw_float32_to_hwc_uint8_kernel:
.text.nchw_float32_to_hwc_uint8_kernel:
        /* <DEDUP_REMOVED lines=17> */
[----:B------:R-:W2:Y:S01]  /*0110*/  LDCU UR6, c[0x0][0x398] ;  /* 0x00007300ff0677ac */ /* 0x000ea20008000800 */
[----:B------:R-:W3:Y:S01]  /*0120*/  LDCU.64 UR8, c[0x0][0x388] ;  /* 0x00007100ff0877ac */ /* 0x000ee20008000a00 */
[----:B0-----:R-:W-:-:S05]  /*0130*/  IMAD.WIDE R2, R5, 0x4, R2 ;  /* 0x0000000405027825 */ /* 0x001fca00078e0202 */
[----:B-1----:R0:W4:Y:S01]  /*0140*/  LDG.E.CONSTANT R9, desc[UR4][R2.64] ;  /* 0x0000000402097981 */ /* 0x002122000c1e9900 */
[----:B------:R-:W-:-:S05]  /*0150*/  IMAD.WIDE R4, R7, 0x4, R2 ;  /* 0x0000000407047825 */ /* 0x000fca00078e0202 */
[----:B------:R-:W5:Y:S01]  /*0160*/  LDG.E.CONSTANT R10, desc[UR4][R4.64] ;  /* 0x00000004040a7981 */ /* 0x000f62000c1e9900 */
[----:B------:R-:W-:-:S06]  /*0170*/  IMAD.WIDE R6, R7, 0x4, R4 ;  /* 0x0000000407067825 */ /* 0x000fcc00078e0204 */
[----:B------:R-:W3:Y:S01]  /*0180*/  LDG.E.CONSTANT R6, desc[UR4][R6.64] ;  /* 0x0000000406067981 */ /* 0x000ee2000c1e9900 */
[----:B0-----:R-:W-:Y:S02]  /*0190*/  IMAD R3, R8, 0x3, RZ ;  /* 0x0000000308037824 */ /* 0x001fe400078e02ff */
[----:B--2---:R-:W-:-:S03]  /*01a0*/  IMAD R0, R0, UR6, RZ ;  /* 0x0000000600007c24 */ /* 0x004fc6000f8e02ff */
[----:B------:R-:W-:Y:S01]  /*01b0*/  SHF.R.S32.HI R11, RZ, 0x1f, R3 ;  /* 0x0000001fff0b7819 */ /* 0x000fe20000011403 */
[----:B----4-:R-:W-:-:S05]  /*01c0*/  FMUL R9, R9, 255 ;  /* 0x437f000009097820 */ /* 0x010fca0000400000 */
[----:B------:R-:W-:Y:S01]  /*01d0*/  FMNMX R9, RZ, R9, !PT ;  /* 0x00000009ff097209 */ /* 0x000fe20007800000 */
[----:B-----5:R-:W-:-:S03]  /*01e0*/  FMUL R10, R10, 255 ;  /* 0x437f00000a0a7820 */ /* 0x020fc60000400000 */
[----:B------:R-:W-:Y:S02]  /*01f0*/  FMNMX R9, R9, 255, PT ;  /* 0x437f000009097809 */ /* 0x000fe40003800000 */
[----:B------:R-:W-:Y:S01]  /*0200*/  FMNMX R10, RZ, R10, !PT ;  /* 0x0000000aff0a7209 */ /* 0x000fe20007800000 */
[----:B---3--:R-:W-:-:S03]  /*0210*/  FMUL R2, R6, 255 ;  /* 0x437f000006027820 */ /* 0x008fc60000400000 */
[----:B------:R-:W-:Y:S01]  /*0220*/  FMNMX R10, R10, 255, PT ;  /* 0x437f00000a0a7809 */ /* 0x000fe20003800000 */
[----:B------:R-:W0:Y:S01]  /*0230*/  F2I.U32.TRUNC.NTZ R9, R9 ;  /* 0x0000000900097305 */ /* 0x000e22000020f000 */
[----:B------:R-:W-:-:S04]  /*0240*/  FMNMX R2, RZ, R2, !PT ;  /* 0x00000002ff027209 */ /* 0x000fc80007800000 */
[----:B------:R-:W-:-:S03]  /*0250*/  FMNMX R4, R2, 255, PT ;  /* 0x437f000002047809 */ /* 0x000fc60003800000 */
[----:B------:R-:W1:Y:S01]  /*0260*/  F2I.U32.TRUNC.NTZ R5, R10 ;  /* 0x0000000a00057305 */ /* 0x000e62000020f000 */
[----:B------:R-:W-:Y:S02]  /*0270*/  IADD3 R2, P0, P1, R0, UR8, R3 ;  /* 0x0000000800027c10 */ /* 0x000fe4000f91e003 */
[----:B------:R-:W-:-:S04]  /*0280*/  SHF.R.S32.HI R0, RZ, 0x1f, R0 ;  /* 0x0000001fff007819 */ /* 0x000fc80000011400 */
[----:B------:R-:W-:Y:S01]  /*0290*/  IADD3.X R3, PT, PT, R0, UR9, R11, P0, P1 ;  /* 0x0000000900037c10 */ /* 0x000fe200087e240b */
[----:B------:R-:W2:Y:S04]  /*02a0*/  F2I.U32.TRUNC.NTZ R7, R4 ;  /* 0x0000000400077305 */ /* 0x000ea8000020f000 */
[----:B0-----:R-:W-:Y:S04]  /*02b0*/  STG.E.U8 desc[UR4][R2.64], R9 ;  /* 0x0000000902007986 */ /* 0x001fe8000c101104 */
[----:B-1----:R-:W-:Y:S04]  /*02c0*/  STG.E.U8 desc[UR4][R2.64+0x1], R5 ;  /* 0x0000010502007986 */ /* 0x002fe8000c101104 */
[----:B--2---:R-:W-:Y:S01]  /*02d0*/  STG.E.U8 desc[UR4][R2.64+0x2], R7 ;  /* 0x0000020702007986 */ /* 0x004fe2000c101104 */
[----:B------:R-:W-:Y:S05]  /*02e0*/  EXIT ;  /* 0x000000000000794d */ /* 0x000fea0003800000 */
.L_x_19:
        /* <DEDUP_REMOVED lines=9> */
.L_x_42:


//--------------------- .text.hwc_uint8_to_nchw_float32_kernel --------------------------
	.section	.text.hwc_uint8_to_nchw_float32_kernel,"ax",@progbits
	.align	128
        .global         hwc_uint8_to_nchw_float32_kernel
        .type           hwc_uint8_to_nchw_float32_kernel,@function
        .size           hwc_uint8_to_nchw_float32_kernel,(.L_x_39 - hwc_uint8_to_nchw_float32_kernel)
        .other          hwc_uint8_to_nchw_float32_kernel,@"STO_CUDA_ENTRY STV_DEFAULT"
hwc_uint8_to_nchw_float32_kernel:
.text.hwc_uint8_to_nchw_float32_kernel:
        /* <DEDUP_REMOVED lines=13> */
[----:B------:R-:W0:Y:S01]  /*00d0*/  LDCU UR6, c[0x0][0x398] ;  /* 0x00007300ff0677ac */ /* 0x000e220008000800 */
[----:B------:R-:W-:Y:S01]  /*00e0*/  IMAD R9, R4, 0x3, RZ ;  /* 0x0000000304097824 */ /* 0x000fe200078e02ff */
[----:B------:R-:W1:Y:S04]  /*00f0*/  LDCU.64 UR8, c[0x0][0x380] ;  /* 0x00007000ff0877ac */ /* 0x000e680008000a00 */
[----:B------:R-:W-:Y:S01]  /*0100*/  SHF.R.S32.HI R3, RZ, 0x1f, R9 ;  /* 0x0000001fff037819 */ /* 0x000fe20000011409 */
[----:B------:R-:W2:Y:S01]  /*0110*/  LDCU.64 UR4, c[0x0][0x358] ;  /* 0x00006b00ff0477ac */ /* 0x000ea20008000a00 */
[----:B0-----:R-:W-:-:S05]  /*0120*/  IMAD R0, R5, UR6, RZ ;  /* 0x0000000605007c24 */ /* 0x001fca000f8e02ff */
[----:B-1----:R-:W-:Y:S02]  /*0130*/  IADD3 R8, P0, P1, R0, UR8, R9 ;  /* 0x0000000800087c10 */ /* 0x002fe4000f91e009 */
[----:B------:R-:W-:-:S04]  /*0140*/  SHF.R.S32.HI R0, RZ, 0x1f, R0 ;  /* 0x0000001fff007819 */ /* 0x000fc80000011400 */
[----:B------:R-:W-:-:S05]  /*0150*/  IADD3.X R9, PT, PT, R0, UR9, R3, P0, P1 ;  /* 0x0000000900097c10 */ /* 0x000fca00087e2403 */
[----:B--2---:R-:W2:Y:S04]  /*0160*/  LDG.E.U8.CONSTANT R0, desc[UR4][R8.64] ;  /* 0x0000000408007981 */ /* 0x004ea8000c1e9100 */
        /* <DEDUP_REMOVED lines=15> */
[----:B-----5:R-:W-:Y:S05]  /*0260*/  CALL.REL.NOINC `($__internal_1_$__cuda_sm3x_div_rn_noftz_f32_slowpath) ;  /* 0x0000000000a87944 */ /* 0x020fea0003c00000 */
[----:B------:R-:W-:-:S07]  /*0270*/  IMAD.MOV.U32 R3, RZ, RZ, R0 ;  /* 0x000000ffff037224 */ /* 0x000fce00078e0000 */
.L_x_21:
[----:B------:R-:W-:Y:S05]  /*0280*/  BSYNC.RECONVERGENT B0 ;  /* 0x0000000000007941 */ /* 0x000fea0003800200 */
.L_x_20:
        /* <DEDUP_REMOVED lines=8> */
[----:B0-----:R-:W-:-:S02]  /*0310*/  IMAD R5, R5, R9, R4 ;  /* 0x0000000905057224 */ /* 0x001fc400078e0204 */
[----:B------:R-:W-:Y:S02]  /*0320*/  IMAD R9, R8, R9, RZ ;  /* 0x0000000908097224 */ /* 0x000fe400078e02ff */
[----:B--2---:R-:W-:-:S04]  /*0330*/  IMAD.WIDE R4, R5, 0x4, R10 ;  /* 0x0000000405047825 */ /* 0x004fc800078e020a */
[----:B------:R-:W-:Y:S01]  /*0340*/  FFMA R10, R0, R7, RZ ;  /* 0x00000007000a7223 */ /* 0x000fe200000000ff */
[----:B------:R0:W-:Y:S03]  /*0350*/  STG.E desc[UR4][R4.64], R3 ;  /* 0x0000000304007986 */ /* 0x0001e6000c101904 */
[----:B------:R-:W-:-:S04]  /*0360*/  FFMA R11, R10, -255, R7 ;  /* 0xc37f00000a0b7823 */ /* 0x000fc80000000007 */
[----:B------:R-:W-:Y:S01]  /*0370*/  FFMA R11, R0, R11, R10 ;  /* 0x0000000b000b7223 */ /* 0x000fe2000000000a */
[----:B-1----:R-:W-:Y:S06]  /*0380*/  @!P0 BRA `(.L_x_23) ;  /* 0x0000000000108947 */ /* 0x002fec0003800000 */
[----:B0-----:R-:W-:Y:S02]  /*0390*/  MOV R3, R7 ;  /* 0x0000000700037202 */ /* 0x001fe40000000f00 */
[----:B------:R-:W-:-:S07]  /*03a0*/  MOV R8, 0x3c0 ;  /* 0x000003c000087802 */ /* 0x000fce0000000f00 */
[----:B------:R-:W-:Y:S05]  /*03b0*/  CALL.REL.NOINC `($__internal_1_$__cuda_sm3x_div_rn_noftz_f32_slowpath) ;  /* 0x0000000000547944 */ /* 0x000fea0003c00000 */
[----:B------:R-:W-:-:S07]  /*03c0*/  IMAD.MOV.U32 R11, RZ, RZ, R0 ;  /* 0x000000ffff0b7224 */ /* 0x000fce00078e0000 */
.L_x_23:
[----:B------:R-:W-:Y:S05]  /*03d0*/  BSYNC.RECONVERGENT B0 ;  /* 0x0000000000007941 */ /* 0x000fea0003800200 */
.L_x_22:
        /* <DEDUP_REMOVED lines=13> */
[----:B------:R-:W-:Y:S05]  /*04b0*/  CALL.REL.NOINC `($__internal_1_$__cuda_sm3x_div_rn_noftz_f32_slowpath) ;  /* 0x0000000000147944 */ /* 0x000fea0003c00000 */
[----:B------:R-:W-:-:S07]  /*04c0*/  IMAD.MOV.U32 R7, RZ, RZ, R0 ;  /* 0x000000ffff077224 */ /* 0x000fce00078e0000 */
.L_x_25:
[----:B------:R-:W-:Y:S05]  /*04d0*/  BSYNC.RECONVERGENT B0 ;  /* 0x0000000000007941 */ /* 0x000fea0003800200 */
.L_x_24:
[----:B------:R-:W-:-:S05]  /*04e0*/  IMAD.WIDE R4, R9, 0x4, R4 ;  /* 0x0000000409047825 */ /* 0x000fca00078e0204 */
[----:B------:R-:W-:Y:S01]  /*04f0*/  STG.E desc[UR4][R4.64], R7 ;  /* 0x0000000704007986 */ /* 0x000fe2000c101904 */
[----:B------:R-:W-:Y:S05]  /*0500*/  EXIT ;  /* 0x000000000000794d */ /* 0x000fea0003800000 */
        .weak           $__internal_1_$__cuda_sm3x_div_rn_noftz_f32_slowpath
        .type           $__internal_1_$__cuda_sm3x_div_rn_noftz_f32_slowpath,@function
        .size           $__internal_1_$__cuda_sm3x_div_rn_noftz_f32_slowpath,(.L_x_39 - $__internal_1_$__cuda_sm3x_div_rn_noftz_f32_slowpath)
$__internal_1_$__cuda_sm3x_div_rn_noftz_f32_slowpath:
[----:B------:R-:W-:Y:S01]  /*0510*/  SHF.R.U32.HI R11, RZ, 0x17, R2 ;  /* 0x00000017ff0b7819 */ /* 0x000fe20000011602 */
[----:B------:R-:W-:Y:S01]  /*0520*/  BSSY.RECONVERGENT B1, `(.L_x_26) ;  /* 0x0000064000017945 */ /* 0x000fe20003800200 */
[----:B------:R-:W-:Y:S01]  /*0530*/  SHF.R.U32.HI R0, RZ, 0x17, R3 ;  /* 0x00000017ff007819 */ /* 0x000fe20000011603 */
[----:B------:R-:W-:Y:S01]  /*0540*/  IMAD.MOV.U32 R12, RZ, RZ, 0x437f0000 ;  /* 0x437f0000ff0c7424 */ /* 0x000fe200078e00ff */
[----:B------:R-:W-:Y:S02]  /*0550*/  LOP3.LUT R11, R11, 0xff, RZ, 0xc0, !PT ;  /* 0x000000ff0b0b7812 */ /* 0x000fe400078ec0ff */
[----:B------:R-:W-:-:S03]  /*0560*/  LOP3.LUT R16, R0, 0xff, RZ, 0xc0, !PT ;  /* 0x000000ff00107812 */ /* 0x000fc600078ec0ff */
[----:B------:R-:W-:Y:S01]  /*0570*/  VIADD R13, R11, 0xffffffff ;  /* 0xffffffff0b0d7836 */ /* 0x000fe20000000000 */
[----:B------:R-:W-:-:S04]  /*0580*/  IADD3 R14, PT, PT, R16, -0x1, RZ ;  /* 0xffffffff100e7810 */ /* 0x000fc80007ffe0ff */
        /* <DEDUP_REMOVED lines=23> */
[----:B------:R-:W-:Y:S01]  /*0700*/  @P0 IMAD.MOV.U32 R10, RZ, RZ, RZ ;  /* 0x000000ffff0a0224 */ /* 0x000fe200078e00ff */
[----:B------:R-:W-:Y:S01]  /*0710*/  @!P0 MOV R10, 0xffffffc0 ;  /* 0xffffffc0000a8802 */ /* 0x000fe20000000f00 */
[----:B------:R-:W-:Y:S01]  /*0720*/  @!P0 FFMA R3, R3, 1.84467440737095516160e+19, RZ ;  /* 0x5f80000003038823 */ /* 0x000fe200000000ff */
[----:B------:R-:W-:-:S03]  /*0730*/  @!P1 FFMA R12, R0, 1.84467440737095516160e+19, RZ ;  /* 0x5f800000000c9823 */ /* 0x000fc600000000ff */
[----:B------:R-:W-:-:S07]  /*0740*/  @!P1 VIADD R10, R10, 0x40 ;  /* 0x000000400a0a9836 */ /* 0x000fce0000000000 */
.L_x_27:
        /* <DEDUP_REMOVED lines=17> */
[----:B------:R-:W-:-:S04]  /*0860*/  LOP3.LUT R11, R11, 0xff, RZ, 0xc0, !PT ;  /* 0x000000ff0b0b7812 */ /* 0x000fc800078ec0ff */
[----:B------:R-:W-:-:S05]  /*0870*/  IADD3 R14, PT, PT, R11, R13, RZ ;  /* 0x0000000d0b0e7210 */ /* 0x000fca0007ffe0ff */
        /* <DEDUP_REMOVED lines=10> */
[CC--:B------:R-:W-:Y:S01]  /*0920*/  FFMA.RZ R10, R3.reuse, R15.reuse, R16 ;  /* 0x0000000f030a7223 */ /* 0x0c0fe2000000c010 */
[C---:B------:R-:W-:Y:S01]  /*0930*/  VIADD R12, R14.reuse, 0x20 ;  /* 0x000000200e0c7836 */ /* 0x040fe20000000000 */
[C---:B------:R-:W-:Y:S01]  /*0940*/  ISETP.NE.AND P2, PT, R14.reuse, RZ, PT ;  /* 0x000000ff0e00720c */ /* 0x040fe20003f45270 */
[----:B------:R-:W-:Y:S01]  /*0950*/  IMAD.MOV R13, RZ, RZ, -R14 ;  /* 0x000000ffff0d7224 */ /* 0x000fe200078e0a0e */
[----:B------:R-:W-:Y:S02]  /*0960*/  ISETP.NE.AND P1, PT, R14, RZ, PT ;  /* 0x000000ff0e00720c */ /* 0x000fe40003f25270 */
[----:B------:R-:W-:Y:S01]  /*0970*/  LOP3.LUT R11, R10, 0x7fffff, RZ, 0xc0, !PT ;  /* 0x007fffff0a0b7812 */ /* 0x000fe200078ec0ff */
[CCC-:B------:R-:W-:Y:S01]  /*0980*/  FFMA.RP R10, R3.reuse, R15.reuse, R16.reuse ;  /* 0x0000000f030a7223 */ /* 0x1c0fe20000008010 */
[----:B------:R-:W-:Y:S02]  /*0990*/  FFMA.RM R3, R3, R15, R16 ;  /* 0x0000000f03037223 */ /* 0x000fe40000004010 */
[----:B------:R-:W-:-:S03]  /*09a0*/  LOP3.LUT R11, R11, 0x800000, RZ, 0xfc, !PT ;  /* 0x008000000b0b7812 */ /* 0x000fc600078efcff */
        /* <DEDUP_REMOVED lines=13> */
.L_x_34:
[----:B------:R-:W-:-:S04]  /*0a80*/  LOP3.LUT R0, R0, 0x80000000, RZ, 0xc0, !PT ;  /* 0x8000000000007812 */ /* 0x000fc800078ec0ff */
[----:B------:R-:W-:Y:S01]  /*0a90*/  LOP3.LUT R0, R0, 0x7f800000, RZ, 0xfc, !PT ;  /* 0x7f80000000007812 */ /* 0x000fe200078efcff */
[----:B------:R-:W-:Y:S06]  /*0aa0*/  BRA `(.L_x_35) ;  /* 0x0000000000047947 */ /* 0x000fec0003800000 */
.L_x_33:
[----:B------:R-:W-:-:S07]  /*0ab0*/  LEA R0, R13, R0, 0x17 ;  /* 0x000000000d007211 */ /* 0x000fce00078eb8ff */
.L_x_35:
[----:B------:R-:W-:Y:S05]  /*0ac0*/  BSYNC.RECONVERGENT B2 ;  /* 0x0000000000027941 */ /* 0x000fea0003800200 */
.L_x_32:
[----:B------:R-:W-:Y:S05]  /*0ad0*/  BRA `(.L_x_36) ;  /* 0x0000000000207947 */ /* 0x000fea0003800000 */
.L_x_31:
[----:B------:R-:W-:-:S04]  /*0ae0*/  LOP3.LUT R0, R12, 0x80000000, R3, 0x48, !PT ;  /* 0x800000000c007812 */ /* 0x000fc800078e4803 */
[----:B------:R-:W-:Y:S01]  /*0af0*/  LOP3.LUT R0, R0, 0x7f800000, RZ, 0xfc, !PT ;  /* 0x7f80000000007812 */ /* 0x000fe200078efcff */
[----:B------:R-:W-:Y:S06]  /*0b00*/  BRA `(.L_x_36) ;  /* 0x0000000000147947 */ /* 0x000fec0003800000 */
.L_x_30:
[----:B------:R-:W-:Y:S01]  /*0b10*/  LOP3.LUT R0, R12, 0x80000000, R3, 0x48, !PT ;  /* 0x800000000c007812 */ /* 0x000fe200078e4803 */
[----:B------:R-:W-:Y:S06]  /*0b20*/  BRA `(.L_x_36) ;  /* 0x00000000000c7947 */ /* 0x000fec0003800000 */
.L_x_29:
[----:B------:R-:W0:Y:S01]  /*0b30*/  MUFU.RSQ R0, -QNAN ;  /* 0xffc0000000007908 */ /* 0x000e220000001400 */
[----:B------:R-:W-:Y:S05]  /*0b40*/  BRA `(.L_x_36) ;  /* 0x0000000000047947 */ /* 0x000fea0003800000 */
.L_x_28:
[----:B------:R-:W-:-:S07]  /*0b50*/  FADD.FTZ R0, R3, R0 ;  /* 0x0000000003007221 */ /* 0x000fce0000010000 */
.L_x_36:
[----:B------:R-:W-:Y:S05]  /*0b60*/  BSYNC.RECONVERGENT B1 ;  /* 0x0000000000017941 */ /* 0x000fea0003800200 */
.L_x_26:
[----:B------:R-:W-:Y:S02]  /*0b70*/  IMAD.MOV.U32 R10, RZ, RZ, R8 ;  /* 0x000000ffff0a7224 */ /* 0x000fe400078e0008 */
[----:B------:R-:W-:-:S04]  /*0b80*/  IMAD.MOV.U32 R11, RZ, RZ, 0x0 ;  /* 0x00000000ff0b7424 */ /* 0x000fc800078e00ff */
[----:B0-----:R-:W-:Y:S05]  /*0b90*/  RET.REL.NODEC R10 `(hwc_uint8_to_nchw_float32_kernel) ;  /* 0xfffffff40a187950 */ /* 0x001fea0003c3ffff */
.L_x_37:
        /* <DEDUP_REMOVED lines=14> */
.L_x_39:


//--------------------- .nv.shared.reserved.0     --------------------------
	.section	.nv.shared.reserved.0,"aw",@nobits
	.weak		__nv_reservedSMEM_offset_0_alias
	.size		__nv_reservedSMEM_offset_0_alias, 0, 64
	.other		__nv_reservedSMEM_offset_0_alias,@"STO_CUDA_RESERVED_SHARED STV_DEFAULT"
__nv_reservedSMEM_offset_0_alias:
	.zero		0
	.zero		64


//--------------------- .nv.constant0.nchw_float32_to_hwc4_uint8_kernel --------------------------
	.section	.nv.constant0.nchw_float32_to_hwc4_uint8_kernel,"a",@progbits
	.sectionflags	@""
	.align	4
.nv.constant0.nchw_float32_to_hwc4_uint8_kernel:
	.zero		940


//--------------------- .nv.constant0.hwc4_uint8_to_nchw_float32_kernel --------------------------
	.section	.nv.constant0.hwc4_uint8_to_nchw_float32_kernel,"a",@progbits
	.sectionflags	@""
	.align	4
.nv.constant0.hwc4_uint8_to_nchw_float32_kernel:
	.zero		936


//--------------------- .nv.constant0.nchw_float32_to_hwc_uint8_kernel --------------------------
	.section	.nv.constant0.nchw_float32_to_hwc_uint8_kernel,"a",@progbits
	.sectionflags	@""
	.align	4
.nv.constant0.nchw_float32_to_hwc_uint8_kernel:
	.zero		924


//--------------------- .nv.constant0.hwc_uint8_to_nchw_float32_kernel --------------------------
	.section	.nv.constant0.hwc_uint8_to_nchw_float32_kernel,"a",@progbits
	.sectionflags	@""
	.align	4
.nv.constant0.hwc_uint8_to_nchw_float32_kernel:
	.zero		924


//--------------------- SYMBOLS --------------------------

	.type		.nv.reservedSmem.offset0,@object
	.size		.nv.reservedSmem.offset0,0x4
